	.target	sm_80

	.elftype	@"ET_EXEC"


//--------------------- .note.nv.tkinfo           --------------------------
	.section	.note.nv.tkinfo,"",@"SHT_NOTE"
	.sectionflags	@"SHF_NOTE_NV_TKINFO"
	.tkinfo
        /*0018*/ 	.word	0x00000002
        /*0030*/ 	.string	""
        /*0030*/ 	.string	"ptxas"
        /*0030*/ 	.string	"Cuda compilation tools, release 13.0, V13.0.88"
        /*0030*/ 	.string	"Build cuda_13.0.r13.0/compiler.36424714_0"
        /*0030*/ 	.string	"-v  -suppress-debug-info  -lineinfo  -arch sm_80 "



//--------------------- .note.nv.cuinfo           --------------------------
	.section	.note.nv.cuinfo,"",@"SHT_NOTE"
	.sectionflags	@"SHF_NOTE_NV_CUINFO"
        /*0018*/ 	.short	0x0002
        /*001a*/ 	.short	0x0050
        /*001c*/ 	.short	0x0082
	.zero		2


//--------------------- .nv.info                  --------------------------
	.section	.nv.info,"",@"SHT_CUDA_INFO"
	.align	4


	//----- nvinfo : EIATTR_REGCOUNT
	.align		4
        /*0000*/ 	.byte	0x04, 0x2f
        /*0002*/ 	.short	(.L_1 - .L_0)
	.align		4
.L_0:
        /*0004*/ 	.word	index@(matmul_kernel)
        /*0008*/ 	.word	0x000000ff


	//----- nvinfo : EIATTR_FRAME_SIZE
	.align		4
.L_1:
        /*000c*/ 	.byte	0x04, 0x11
        /*000e*/ 	.short	(.L_3 - .L_2)
	.align		4
.L_2:
        /*0010*/ 	.word	index@(matmul_kernel)
        /*0014*/ 	.word	0x00000008


	//----- nvinfo : EIATTR_MIN_STACK_SIZE
	.align		4
.L_3:
        /*0018*/ 	.byte	0x04, 0x12
        /*001a*/ 	.short	(.L_5 - .L_4)
	.align		4
.L_4:
        /*001c*/ 	.word	index@(matmul_kernel)
        /*0020*/ 	.word	0x00000008
.L_5:


//--------------------- .nv.info.matmul_kernel    --------------------------
	.section	.nv.info.matmul_kernel,"",@"SHT_CUDA_INFO"
	.sectionflags	@""
	.align	4


	//----- nvinfo : EIATTR_CUDA_API_VERSION
	.align		4
        /*0000*/ 	.byte	0x04, 0x37
        /*0002*/ 	.short	(.L_7 - .L_6)
.L_6:
        /*0004*/ 	.word	0x00000082


	//----- nvinfo : EIATTR_SW2861232_WAR
	.align		4
.L_7:
        /*0008*/ 	.byte	0x01, 0x35
	.zero		2


	//----- nvinfo : EIATTR_PARAM_CBANK
	.align		4
        /*000c*/ 	.byte	0x04, 0x0a
        /*000e*/ 	.short	(.L_9 - .L_8)
	.align		4
.L_8:
        /*0010*/ 	.word	index@(.nv.constant0.matmul_kernel)
        /*0014*/ 	.short	0x0160
        /*0016*/ 	.short	0x0050


	//----- nvinfo : EIATTR_CBANK_PARAM_SIZE
	.align		4
.L_9:
        /*0018*/ 	.byte	0x03, 0x19
        /*001a*/ 	.short	0x0050


	//----- nvinfo : EIATTR_KPARAM_INFO
	.align		4
        /*001c*/ 	.byte	0x04, 0x17
        /*001e*/ 	.short	(.L_11 - .L_10)
.L_10:
        /*0020*/ 	.word	0x00000000
        /*0024*/ 	.short	0x000d
        /*0026*/ 	.short	0x0048
        /*0028*/ 	.byte	0x00, 0xf4, 0x21, 0x00


	//----- nvinfo : EIATTR_KPARAM_INFO
	.align		4
.L_11:
        /*002c*/ 	.byte	0x04, 0x17
        /*002e*/ 	.short	(.L_13 - .L_12)
.L_12:
        /*0030*/ 	.word	0x00000000
        /*0034*/ 	.short	0x000c
        /*0036*/ 	.short	0x0040
        /*0038*/ 	.byte	0x00, 0xf4, 0x21, 0x00


	//----- nvinfo : EIATTR_KPARAM_INFO
	.align		4
.L_13:
        /*003c*/ 	.byte	0x04, 0x17
        /*003e*/ 	.short	(.L_15 - .L_14)
.L_14:
        /*0040*/ 	.word	0x00000000
        /*0044*/ 	.short	0x000b
        /*0046*/ 	.short	0x0038
        /*0048*/ 	.byte	0x00, 0xf0, 0x11, 0x00


	//----- nvinfo : EIATTR_KPARAM_INFO
	.align		4
.L_15:
        /*004c*/ 	.byte	0x04, 0x17
        /*004e*/ 	.short	(.L_17 - .L_16)
.L_16:
        /*0050*/ 	.word	0x00000000
        /*0054*/ 	.short	0x000a
        /*0056*/ 	.short	0x0034
        /*0058*/ 	.byte	0x00, 0xf0, 0x11, 0x00


	//----- nvinfo : EIATTR_KPARAM_INFO
	.align		4
.L_17:
        /*005c*/ 	.byte	0x04, 0x17
        /*005e*/ 	.short	(.L_19 - .L_18)
.L_18:
        /*0060*/ 	.word	0x00000000
        /*0064*/ 	.short	0x0009
        /*0066*/ 	.short	0x0030
        /*0068*/ 	.byte	0x00, 0xf0, 0x11, 0x00


	//----- nvinfo : EIATTR_KPARAM_INFO
	.align		4
.L_19:
        /*006c*/ 	.byte	0x04, 0x17
        /*006e*/ 	.short	(.L_21 - .L_20)
.L_20:
        /*0070*/ 	.word	0x00000000
        /*0074*/ 	.short	0x0008
        /*0076*/ 	.short	0x002c
        /*0078*/ 	.byte	0x00, 0xf0, 0x11, 0x00


	//----- nvinfo : EIATTR_KPARAM_INFO
	.align		4
.L_21:
        /*007c*/ 	.byte	0x04, 0x17
        /*007e*/ 	.short	(.L_23 - .L_22)
.L_22:
        /*0080*/ 	.word	0x00000000
        /*0084*/ 	.short	0x0007
        /*0086*/ 	.short	0x0028
        /*0088*/ 	.byte	0x00, 0xf0, 0x11, 0x00


	//----- nvinfo : EIATTR_KPARAM_INFO
	.align		4
.L_23:
        /*008c*/ 	.byte	0x04, 0x17
        /*008e*/ 	.short	(.L_25 - .L_24)
.L_24:
        /*0090*/ 	.word	0x00000000
        /*0094*/ 	.short	0x0006
        /*0096*/ 	.short	0x0024
        /*0098*/ 	.byte	0x00, 0xf0, 0x11, 0x00


	//----- nvinfo : EIATTR_KPARAM_INFO
	.align		4
.L_25:
        /*009c*/ 	.byte	0x04, 0x17
        /*009e*/ 	.short	(.L_27 - .L_26)
.L_26:
        /*00a0*/ 	.word	0x00000000
        /*00a4*/ 	.short	0x0005
        /*00a6*/ 	.short	0x0020
        /*00a8*/ 	.byte	0x00, 0xf0, 0x11, 0x00


	//----- nvinfo : EIATTR_KPARAM_INFO
	.align		4
.L_27:
        /*00ac*/ 	.byte	0x04, 0x17
        /*00ae*/ 	.short	(.L_29 - .L_28)
.L_28:
        /*00b0*/ 	.word	0x00000000
        /*00b4*/ 	.short	0x0004
        /*00b6*/ 	.short	0x001c
        /*00b8*/ 	.byte	0x00, 0xf0, 0x11, 0x00


	//----- nvinfo : EIATTR_KPARAM_INFO
	.align		4
.L_29:
        /*00bc*/ 	.byte	0x04, 0x17
        /*00be*/ 	.short	(.L_31 - .L_30)
.L_30:
        /*00c0*/ 	.word	0x00000000
        /*00c4*/ 	.short	0x0003
        /*00c6*/ 	.short	0x0018
        /*00c8*/ 	.byte	0x00, 0xf0, 0x11, 0x00


	//----- nvinfo : EIATTR_KPARAM_INFO
	.align		4
.L_31:
        /*00cc*/ 	.byte	0x04, 0x17
        /*00ce*/ 	.short	(.L_33 - .L_32)
.L_32:
        /*00d0*/ 	.word	0x00000000
        /*00d4*/ 	.short	0x0002
        /*00d6*/ 	.short	0x0010
        /*00d8*/ 	.byte	0x00, 0xf4, 0x21, 0x00


	//----- nvinfo : EIATTR_KPARAM_INFO
	.align		4
.L_33:
        /*00dc*/ 	.byte	0x04, 0x17
        /*00de*/ 	.short	(.L_35 - .L_34)
.L_34:
        /*00e0*/ 	.word	0x00000000
        /*00e4*/ 	.short	0x0001
        /*00e6*/ 	.short	0x0008
        /*00e8*/ 	.byte	0x00, 0xf4, 0x21, 0x00


	//----- nvinfo : EIATTR_KPARAM_INFO
	.align		4
.L_35:
        /*00ec*/ 	.byte	0x04, 0x17
        /*00ee*/ 	.short	(.L_37 - .L_36)
.L_36:
        /*00f0*/ 	.word	0x00000000
        /*00f4*/ 	.short	0x0000
        /*00f6*/ 	.short	0x0000
        /*00f8*/ 	.byte	0x00, 0xf4, 0x21, 0x00


	//----- nvinfo : EIATTR_MAXREG_COUNT
	.align		4
.L_37:
        /*00fc*/ 	.byte	0x03, 0x1b
        /*00fe*/ 	.short	0x00ff


	//----- nvinfo : EIATTR_NUM_BARRIERS
	.align		4
        /*0100*/ 	.byte	0x02, 0x4c
        /*0102*/ 	.byte	0x01
	.zero		1


	//----- nvinfo : EIATTR_ANNOTATIONS
	.align		4
        /*0104*/ 	.byte	0x04, 0x55
        /*0106*/ 	.short	(.L_39 - .L_38)


	//   ....[0]....
.L_38:
        /*0108*/ 	.word	0x00000001
        /*010c*/ 	.byte	0xe0, 0x06, 0x00, 0x00, 0x01, 0x00, 0x00, 0x00, 0x60, 0x58, 0x00, 0x00


	//----- nvinfo : EIATTR_MERCURY_ISA_VERSION
	.align		4
.L_39:
        /*0118*/ 	.byte	0x03, 0x5f
        /*011a*/ 	.short	0x0000


	//----- nvinfo : EIATTR_EXIT_INSTR_OFFSETS
	.align		4
        /*011c*/ 	.byte	0x04, 0x1c
        /*011e*/ 	.short	(.L_41 - .L_40)


	//   ....[0]....
.L_40:
        /*0120*/ 	.word	0x00008fd0


	//   ....[1]....
        /*0124*/ 	.word	0x00009000


	//----- nvinfo : EIATTR_REQNTID
	.align		4
.L_41:
        /*0128*/ 	.byte	0x04, 0x10
        /*012a*/ 	.short	(.L_43 - .L_42)
.L_42:
        /*012c*/ 	.word	0x00000080
        /*0130*/ 	.word	0x00000001
        /*0134*/ 	.word	0x00000001
.L_43:


//--------------------- .nv.callgraph             --------------------------
	.section	.nv.callgraph,"",@"SHT_CUDA_CALLGRAPH"
	.align	4
	.sectionentsize	8
	.align		4
        /*0000*/ 	.word	0x00000000
	.align		4
        /*0004*/ 	.word	0xffffffff
	.align		4
        /*0008*/ 	.word	0x00000000
	.align		4
        /*000c*/ 	.word	0xfffffffe
	.align		4
        /*0010*/ 	.word	0x00000000
	.align		4
        /*0014*/ 	.word	0xfffffffd
	.align		4
        /*0018*/ 	.word	0x00000000
	.align		4
        /*001c*/ 	.word	0xfffffffc


//--------------------- .nv.rel.action            --------------------------
	.section	.nv.rel.action,"",@"SHT_CUDA_RELOCINFO"
	.align	8
	.sectionentsize	8
        /*0000*/ 	.byte	0x73, 0x00, 0x00, 0x00, 0x00, 0x00, 0x00, 0x00, 0x00, 0x00, 0x00, 0x11, 0x25, 0x00, 0x05, 0x36


//--------------------- .nv.constant0.matmul_kernel --------------------------
	.section	.nv.constant0.matmul_kernel,"a",@progbits
	.sectionflags	@""
	.align	4
.nv.constant0.matmul_kernel:
	.zero		432


//--------------------- .text.matmul_kernel       --------------------------
	.section	.text.matmul_kernel,"ax",@progbits
	.sectioninfo	@"SHI_REGISTERS=255"
	.align	128
        .global         matmul_kernel
        .type           matmul_kernel,@function
        .size           matmul_kernel,(.L_x_4 - matmul_kernel)
        .other          matmul_kernel,@"STO_CUDA_ENTRY STV_DEFAULT"
matmul_kernel:
.text.matmul_kernel:
[----:B------:R-:W-:-:S03]  /*0000*/  IMAD.MOV.U32 R1, RZ, RZ, c[0x0][0x28] ;  /* 0x00000a00ff017624 */ /* 0x000fc600078e00ff */
[----:B------:R-:W-:Y:S01]  /*0010*/  IMAD.MOV.U32 R6, RZ, RZ, 0x7f ;  /* 0x0000007fff067424 */ /* 0x000fe200078e00ff */
[----:B------:R-:W0:Y:S01]  /*0020*/  S2R R5, SR_CTAID.X ;  /* 0x0000000000057919 */ /* 0x000e220000002500 */
[----:B------:R-:W-:Y:S01]  /*0030*/  IADD3 R1, R1, -0x8, RZ ;  /* 0xfffffff801017810 */ /* 0x000fe20007ffe0ff */
[----:B------:R-:W-:Y:S01]  /*0040*/  IMAD.MOV.U32 R250, RZ, RZ, c[0x0][0x180] ;  /* 0x00006000fffa7624 */ /* 0x000fe200078e00ff */
[----:B------:R-:W-:Y:S01]  /*0050*/  ULDC.64 UR4, c[0x0][0x118] ;  /* 0x0000460000047ab9 */ /* 0x000fe20000000a00 */
[----:B------:R-:W-:Y:S01]  /*0060*/  IADD3 R0, R6, c[0x0][0x17c], RZ ;  /* 0x00005f0006007a10 */ /* 0x000fe20007ffe0ff */
[----:B------:R-:W1:Y:S01]  /*0070*/  S2R R26, SR_TID.X ;  /* 0x00000000001a7919 */ /* 0x000e620000002100 */
[----:B------:R-:W-:Y:S01]  /*0080*/  CS2R R124, SRZ ;  /* 0x00000000007c7805 */ /* 0x000fe2000001ff00 */
[----:B------:R-:W-:Y:S01]  /*0090*/  IADD3 R250, R250, 0x1f, RZ ;  /* 0x0000001ffafa7810 */ /* 0x000fe20007ffe0ff */
[----:B------:R-:W-:Y:S01]  /*00a0*/  CS2R R126, SRZ ;  /* 0x00000000007e7805 */ /* 0x000fe2000001ff00 */
[----:B------:R-:W-:Y:S01]  /*00b0*/  SHF.R.S32.HI R3, RZ, 0x1f, R0 ;  /* 0x0000001fff037819 */ /* 0x000fe20000011400 */
[----:B------:R-:W-:Y:S01]  /*00c0*/  CS2R R28, SRZ ;  /* 0x00000000001c7805 */ /* 0x000fe2000001ff00 */
[----:B------:R-:W-:Y:S01]  /*00d0*/  CS2R R30, SRZ ;  /* 0x00000000001e7805 */ /* 0x000fe2000001ff00 */
[----:B------:R-:W-:Y:S01]  /*00e0*/  CS2R R12, SRZ ;  /* 0x00000000000c7805 */ /* 0x000fe2000001ff00 */
[----:B------:R-:W-:Y:S01]  /*00f0*/  LEA.HI R3, R3, R0, RZ, 0x7 ;  /* 0x0000000003037211 */ /* 0x000fe200078f38ff */
[----:B------:R-:W-:Y:S01]  /*0100*/  CS2R R14, SRZ ;  /* 0x00000000000e7805 */ /* 0x000fe2000001ff00 */
[----:B------:R-:W-:Y:S01]  /*0110*/  CS2R R16, SRZ ;  /* 0x0000000000107805 */ /* 0x000fe2000001ff00 */
[----:B------:R-:W-:Y:S01]  /*0120*/  CS2R R18, SRZ ;  /* 0x0000000000127805 */ /* 0x000fe2000001ff00 */
[----:B------:R-:W-:Y:S01]  /*0130*/  SHF.R.S32.HI R4, RZ, 0x7, R3 ;  /* 0x00000007ff047819 */ /* 0x000fe20000011403 */
[----:B------:R-:W-:Y:S01]  /*0140*/  CS2R R20, SRZ ;  /* 0x0000000000147805 */ /* 0x000fe2000001ff00 */
[----:B------:R-:W-:Y:S01]  /*0150*/  CS2R R22, SRZ ;  /* 0x0000000000167805 */ /* 0x000fe2000001ff00 */
[----:B------:R-:W-:Y:S01]  /*0160*/  CS2R R64, SRZ ;  /* 0x0000000000407805 */ /* 0x000fe2000001ff00 */
[-C--:B------:R-:W-:Y:S01]  /*0170*/  IABS R7, R4.reuse ;  /* 0x0000000400077213 */ /* 0x080fe20000000000 */
[----:B------:R-:W-:Y:S01]  /*0180*/  CS2R R66, SRZ ;  /* 0x0000000000427805 */ /* 0x000fe2000001ff00 */
[----:B------:R-:W-:Y:S01]  /*0190*/  IABS R11, R4 ;  /* 0x00000004000b7213 */ /* 0x000fe20000000000 */
[----:B------:R-:W-:Y:S01]  /*01a0*/  CS2R R84, SRZ ;  /* 0x0000000000547805 */ /* 0x000fe2000001ff00 */
[----:B------:R-:W2:Y:S01]  /*01b0*/  I2F.RP R0, R7 ;  /* 0x0000000700007306 */ /* 0x000ea20000209400 */
[----:B0-----:R-:W-:Y:S01]  /*01c0*/  IABS R10, R5 ;  /* 0x00000005000a7213 */ /* 0x001fe20000000000 */
[----:B------:R-:W-:Y:S01]  /*01d0*/  CS2R R86, SRZ ;  /* 0x0000000000567805 */ /* 0x000fe2000001ff00 */
[----:B------:R-:W-:Y:S01]  /*01e0*/  CS2R R108, SRZ ;  /* 0x00000000006c7805 */ /* 0x000fe2000001ff00 */
[----:B-1----:R-:W-:Y:S01]  /*01f0*/  LOP3.LUT R24, R26, 0x7f, RZ, 0xc0, !PT ;  /* 0x0000007f1a187812 */ /* 0x002fe200078ec0ff */
[----:B------:R-:W-:Y:S01]  /*0200*/  CS2R R110, SRZ ;  /* 0x00000000006e7805 */ /* 0x000fe2000001ff00 */
        /* <DEDUP_REMOVED lines=10> */
[----:B--2---:R-:W0:Y:S01]  /*02b0*/  MUFU.RCP R0, R0 ;  /* 0x0000000000007308 */ /* 0x004e220000001000 */
[----:B------:R-:W-:Y:S01]  /*02c0*/  CS2R R156, SRZ ;  /* 0x00000000009c7805 */ /* 0x000fe2000001ff00 */
[----:B------:R-:W-:Y:S01]  /*02d0*/  CS2R R158, SRZ ;  /* 0x00000000009e7805 */ /* 0x000fe2000001ff00 */
[----:B------:R-:W-:Y:S01]  /*02e0*/  CS2R R76, SRZ ;  /* 0x00000000004c7805 */ /* 0x000fe2000001ff00 */
[----:B------:R-:W-:Y:S01]  /*02f0*/  CS2R R78, SRZ ;  /* 0x00000000004e7805 */ /* 0x000fe2000001ff00 */
[----:B0-----:R-:W-:Y:S01]  /*0300*/  IADD3 R2, R0, 0xffffffe, RZ ;  /* 0x0ffffffe00027810 */ /* 0x001fe20007ffe0ff */
[----:B------:R-:W-:-:S03]  /*0310*/  IMAD.MOV R0, RZ, RZ, -R11 ;  /* 0x000000ffff007224 */ /* 0x000fc600078e0a0b */
[----:B------:R0:W1:Y:S02]  /*0320*/  F2I.FTZ.U32.TRUNC.NTZ R3, R2 ;  /* 0x0000000200037305 */ /* 0x000064000021f000 */
[----:B0-----:R-:W-:Y:S02]  /*0330*/  IMAD.MOV.U32 R2, RZ, RZ, RZ ;  /* 0x000000ffff027224 */ /* 0x001fe400078e00ff */
[----:B-1----:R-:W-:-:S04]  /*0340*/  IMAD.MOV R8, RZ, RZ, -R3 ;  /* 0x000000ffff087224 */ /* 0x002fc800078e0a03 */
[----:B------:R-:W-:Y:S02]  /*0350*/  IMAD R9, R8, R7, RZ ;  /* 0x0000000708097224 */ /* 0x000fe400078e02ff */
[----:B------:R-:W-:Y:S02]  /*0360*/  IMAD.MOV.U32 R8, RZ, RZ, R10 ;  /* 0x000000ffff087224 */ /* 0x000fe400078e000a */
[----:B------:R-:W-:-:S06]  /*0370*/  IMAD.HI.U32 R3, R3, R9, R2 ;  /* 0x0000000903037227 */ /* 0x000fcc00078e0002 */
[----:B------:R-:W-:-:S04]  /*0380*/  IMAD.HI.U32 R3, R3, R8, RZ ;  /* 0x0000000803037227 */ /* 0x000fc800078e00ff */
[----:B------:R-:W-:-:S05]  /*0390*/  IMAD R0, R3, R0, R8 ;  /* 0x0000000003007224 */ /* 0x000fca00078e0208 */
[----:B------:R-:W-:-:S13]  /*03a0*/  ISETP.GT.U32.AND P1, PT, R7, R0, PT ;  /* 0x000000000700720c */ /* 0x000fda0003f24070 */
[----:B------:R-:W-:Y:S01]  /*03b0*/  @!P1 IMAD.IADD R0, R0, 0x1, -R7 ;  /* 0x0000000100009824 */ /* 0x000fe200078e0a07 */
[----:B------:R-:W-:Y:S02]  /*03c0*/  @!P1 IADD3 R3, R3, 0x1, RZ ;  /* 0x0000000103039810 */ /* 0x000fe40007ffe0ff */
[----:B------:R-:W-:Y:S02]  /*03d0*/  ISETP.NE.AND P1, PT, R4, RZ, PT ;  /* 0x000000ff0400720c */ /* 0x000fe40003f25270 */
[----:B------:R-:W-:Y:S02]  /*03e0*/  ISETP.GE.U32.AND P0, PT, R0, R7, PT ;  /* 0x000000070000720c */ /* 0x000fe40003f06070 */
[----:B------:R-:W-:-:S04]  /*03f0*/  LOP3.LUT R0, R5, R4, RZ, 0x3c, !PT ;  /* 0x0000000405007212 */ /* 0x000fc800078e3cff */
[----:B------:R-:W-:Y:S02]  /*0400*/  ISETP.GE.AND P2, PT, R0, RZ, PT ;  /* 0x000000ff0000720c */ /* 0x000fe40003f46270 */
[----:B------:R-:W-:-:S05]  /*0410*/  IADD3 R0, R6, c[0x0][0x178], RZ ;  /* 0x00005e0006007a10 */ /* 0x000fca0007ffe0ff */
[----:B------:R-:W-:-:S05]  /*0420*/  @P0 IADD3 R3, R3, 0x1, RZ ;  /* 0x0000000103030810 */ /* 0x000fca0007ffe0ff */
[----:B------:R-:W-:Y:S01]  /*0430*/  IMAD.MOV.U32 R8, RZ, RZ, R3 ;  /* 0x000000ffff087224 */ /* 0x000fe200078e0003 */
[----:B------:R-:W-:-:S03]  /*0440*/  SHF.R.S32.HI R3, RZ, 0x1f, R0 ;  /* 0x0000001fff037819 */ /* 0x000fc60000011400 */
[----:B------:R-:W-:Y:S01]  /*0450*/  @!P2 IMAD.MOV R8, RZ, RZ, -R8 ;  /* 0x000000ffff08a224 */ /* 0x000fe200078e0a08 */
[----:B------:R-:W-:Y:S02]  /*0460*/  LEA.HI R3, R3, R0, RZ, 0x7 ;  /* 0x0000000003037211 */ /* 0x000fe400078f38ff */
[----:B------:R-:W-:-:S04]  /*0470*/  @!P1 LOP3.LUT R8, RZ, R4, RZ, 0x33, !PT ;  /* 0x00000004ff089212 */ /* 0x000fc800078e33ff */
[----:B------:R-:W-:Y:S01]  /*0480*/  LEA.HI.SX32 R3, R3, -R8, 0x19 ;  /* 0x8000000803037211 */ /* 0x000fe200078fcaff */
[----:B------:R-:W-:-:S03]  /*0490*/  IMAD.MOV R6, RZ, RZ, -R8 ;  /* 0x000000ffff067224 */ /* 0x000fc600078e0a08 */
[----:B------:R-:W-:Y:S01]  /*04a0*/  IMNMX R9, R3, 0x1, PT ;  /* 0x0000000103097817 */ /* 0x000fe20003800200 */
[----:B------:R-:W-:-:S03]  /*04b0*/  IMAD R6, R4, R6, R5 ;  /* 0x0000000604067224 */ /* 0x000fc600078e0205 */
[-C--:B------:R-:W-:Y:S02]  /*04c0*/  IABS R7, R9.reuse ;  /* 0x0000000900077213 */ /* 0x080fe40000000000 */
[----:B------:R-:W-:Y:S02]  /*04d0*/  IABS R11, R9 ;  /* 0x00000009000b7213 */ /* 0x000fe40000000000 */
[----:B------:R-:W0:Y:S08]  /*04e0*/  I2F.RP R0, R7 ;  /* 0x0000000700007306 */ /* 0x000e300000209400 */
[----:B0-----:R-:W0:Y:S02]  /*04f0*/  MUFU.RCP R0, R0 ;  /* 0x0000000000007308 */ /* 0x001e240000001000 */
[----:B0-----:R-:W-:Y:S01]  /*0500*/  IADD3 R2, R0, 0xffffffe, RZ ;  /* 0x0ffffffe00027810 */ /* 0x001fe20007ffe0ff */
[----:B------:R-:W-:-:S05]  /*0510*/  IMAD.MOV R0, RZ, RZ, -R11 ;  /* 0x000000ffff007224 */ /* 0x000fca00078e0a0b */
[----:B------:R0:W1:Y:S02]  /*0520*/  F2I.FTZ.U32.TRUNC.NTZ R3, R2 ;  /* 0x0000000200037305 */ /* 0x000064000021f000 */
[----:B0-----:R-:W-:Y:S02]  /*0530*/  IMAD.MOV.U32 R2, RZ, RZ, RZ ;  /* 0x000000ffff027224 */ /* 0x001fe400078e00ff */
[----:B-1----:R-:W-:-:S04]  /*0540*/  IMAD.MOV R10, RZ, RZ, -R3 ;  /* 0x000000ffff0a7224 */ /* 0x002fc800078e0a03 */
[----:B------:R-:W-:Y:S01]  /*0550*/  IMAD.MOV.U32 R4, RZ, RZ, R10 ;  /* 0x000000ffff047224 */ /* 0x000fe200078e000a */
[----:B------:R-:W-:-:S03]  /*0560*/  IABS R10, R6 ;  /* 0x00000006000a7213 */ /* 0x000fc60000000000 */
[----:B------:R-:W-:Y:S02]  /*0570*/  IMAD R5, R4, R7, RZ ;  /* 0x0000000704057224 */ /* 0x000fe400078e02ff */
[----:B------:R-:W-:Y:S02]  /*0580*/  IMAD.MOV.U32 R4, RZ, RZ, R10 ;  /* 0x000000ffff047224 */ /* 0x000fe400078e000a */
[----:B------:R-:W-:-:S06]  /*0590*/  IMAD.HI.U32 R3, R3, R5, R2 ;  /* 0x0000000503037227 */ /* 0x000fcc00078e0002 */
[----:B------:R-:W-:-:S04]  /*05a0*/  IMAD.HI.U32 R3, R3, R4, RZ ;  /* 0x0000000403037227 */ /* 0x000fc800078e00ff */
[----:B------:R-:W-:Y:S02]  /*05b0*/  IMAD R0, R3, R0, R4 ;  /* 0x0000000003007224 */ /* 0x000fe400078e0204 */
[----:B------:R-:W-:-:S03]  /*05c0*/  CS2R R4, SRZ ;  /* 0x0000000000047805 */ /* 0x000fc6000001ff00 */
[----:B------:R-:W-:-:S13]  /*05d0*/  ISETP.GT.U32.AND P1, PT, R7, R0, PT ;  /* 0x000000000700720c */ /* 0x000fda0003f24070 */
[----:B------:R-:W-:Y:S01]  /*05e0*/  @!P1 IMAD.IADD R0, R0, 0x1, -R7 ;  /* 0x0000000100009824 */ /* 0x000fe200078e0a07 */
[----:B------:R-:W-:Y:S02]  /*05f0*/  @!P1 IADD3 R3, R3, 0x1, RZ ;  /* 0x0000000103039810 */ /* 0x000fe40007ffe0ff */
[----:B------:R-:W-:Y:S02]  /*0600*/  ISETP.NE.AND P1, PT, R9, RZ, PT ;  /* 0x000000ff0900720c */ /* 0x000fe40003f25270 */
[----:B------:R-:W-:Y:S02]  /*0610*/  ISETP.GE.U32.AND P0, PT, R0, R7, PT ;  /* 0x000000070000720c */ /* 0x000fe40003f06070 */
[----:B------:R-:W-:-:S04]  /*0620*/  LOP3.LUT R0, R6, R9, RZ, 0x3c, !PT ;  /* 0x0000000906007212 */ /* 0x000fc800078e3cff */
[----:B------:R-:W-:-:S07]  /*0630*/  ISETP.GE.AND P2, PT, R0, RZ, PT ;  /* 0x000000ff0000720c */ /* 0x000fce0003f46270 */
[----:B------:R-:W-:Y:S02]  /*0640*/  @P0 IADD3 R3, R3, 0x1, RZ ;  /* 0x0000000103030810 */ /* 0x000fe40007ffe0ff */
[----:B------:R-:W-:-:S04]  /*0650*/  ISETP.GE.AND P0, PT, R250, 0x20, PT ;  /* 0x00000020fa00780c */ /* 0x000fc80003f06270 */
[----:B------:R-:W-:Y:S01]  /*0660*/  @!P2 IMAD.MOV R3, RZ, RZ, -R3 ;  /* 0x000000ffff03a224 */ /* 0x000fe200078e0a03 */
[----:B------:R-:W-:-:S05]  /*0670*/  @!P1 LOP3.LUT R3, RZ, R9, RZ, 0x33, !PT ;  /* 0x00000009ff039212 */ /* 0x000fca00078e33ff */
[----:B------:R-:W-:Y:S02]  /*0680*/  IMAD.MOV R0, RZ, RZ, -R3 ;  /* 0x000000ffff007224 */ /* 0x000fe400078e0a03 */
[----:B------:R-:W-:Y:S02]  /*0690*/  IMAD.SHL.U32 R3, R3, 0x80, RZ ;  /* 0x0000008003037824 */ /* 0x000fe400078e00ff */
[----:B------:R-:W-:Y:S02]  /*06a0*/  IMAD R0, R9, R0, R6 ;  /* 0x0000000009007224 */ /* 0x000fe400078e0206 */
[----:B------:R-:W-:Y:S02]  /*06b0*/  CS2R R6, SRZ ;  /* 0x0000000000067805 */ /* 0x000fe4000001ff00 */
[----:B------:R-:W-:-:S04]  /*06c0*/  IMAD.IADD R0, R8, 0x1, R0 ;  /* 0x0000000108007824 */ /* 0x000fc800078e0200 */
[----:B------:R-:W-:-:S05]  /*06d0*/  IMAD R32, R0, 0x80, R24 ;  /* 0x0000008000207824 */ /* 0x000fca00078e0218 */
[----:B------:R0:W-:Y:S01]  /*06e0*/  STL [R1], R32 ;  /* 0x0000002001007387 */ /* 0x0001e20000100800 */
[----:B------:R-:W-:Y:S05]  /*06f0*/  @!P0 BRA `(.L_x_0) ;  /* 0x0000516000008947 */ /* 0x000fea0003800000 */
[----:B------:R-:W-:Y:S01]  /*0700*/  IABS R0, c[0x0][0x17c] ;  /* 0x00005f0000007a13 */ /* 0x000fe20000000000 */
[----:B------:R-:W-:Y:S01]  /*0710*/  IMAD.SHL.U32 R248, R24, 0x2, RZ ;  /* 0x0000000218f87824 */ /* 0x000fe200078e00ff */
[----:B------:R-:W-:Y:S01]  /*0720*/  SHF.R.U32.HI R2, RZ, 0x5, R26 ;  /* 0x00000005ff027819 */ /* 0x000fe2000001161a */
[----:B------:R-:W-:Y:S01]  /*0730*/  IMAD.MOV.U32 R251, RZ, RZ, c[0x0][0x18c] ;  /* 0x00006300fffb7624 */ /* 0x000fe200078e00ff */
[----:B------:R-:W1:Y:S01]  /*0740*/  I2F.RP R6, R0 ;  /* 0x0000000000067306 */ /* 0x000e620000209400 */
[----:B------:R-:W-:Y:S01]  /*0750*/  IABS R75, c[0x0][0x178] ;  /* 0x00005e00004b7a13 */ /* 0x000fe20000000000 */
[----:B------:R-:W-:Y:S01]  /*0760*/  CS2R R128, SRZ ;  /* 0x0000000000807805 */ /* 0x000fe2000001ff00 */
[----:B------:R-:W-:Y:S01]  /*0770*/  SGXT.U32 R2, R2, 0x2 ;  /* 0x000000020202781a */ /* 0x000fe20000000000 */
[----:B------:R-:W-:Y:S01]  /*0780*/  CS2R R130, SRZ ;  /* 0x0000000000827805 */ /* 0x000fe2000001ff00 */
[----:B------:R-:W-:Y:S01]  /*0790*/  CS2R R124, SRZ ;  /* 0x00000000007c7805 */ /* 0x000fe2000001ff00 */
[----:B------:R-:W-:Y:S01]  /*07a0*/  CS2R R126, SRZ ;  /* 0x00000000007e7805 */ /* 0x000fe2000001ff00 */
[----:B------:R-:W-:Y:S01]  /*07b0*/  LOP3.LUT R2, R3, R2, RZ, 0xfc, !PT ;  /* 0x0000000203027212 */ /* 0x000fe200078efcff */
[----:B------:R-:W-:Y:S01]  /*07c0*/  CS2R R120, SRZ ;  /* 0x0000000000787805 */ /* 0x000fe2000001ff00 */
[----:B------:R-:W-:Y:S01]  /*07d0*/  CS2R R122, SRZ ;  /* 0x00000000007a7805 */ /* 0x000fe2000001ff00 */
[----:B------:R-:W-:Y:S01]  /*07e0*/  CS2R R116, SRZ ;  /* 0x0000000000747805 */ /* 0x000fe2000001ff00 */
[C---:B------:R-:W-:Y:S01]  /*07f0*/  LOP3.LUT R7, R2.reuse, 0x78, RZ, 0xfc, !PT ;  /* 0x0000007802077812 */ /* 0x040fe200078efcff */
[----:B------:R-:W-:Y:S01]  /*0800*/  CS2R R118, SRZ ;  /* 0x0000000000767805 */ /* 0x000fe2000001ff00 */
[C---:B------:R-:W-:Y:S01]  /*0810*/  LOP3.LUT R10, R2.reuse, 0x74, RZ, 0xfc, !PT ;  /* 0x00000074020a7812 */ /* 0x040fe200078efcff */
[----:B------:R-:W-:Y:S01]  /*0820*/  CS2R R112, SRZ ;  /* 0x0000000000707805 */ /* 0x000fe2000001ff00 */
[----:B------:R-:W-:Y:S01]  /*0830*/  IABS R8, R7 ;  /* 0x0000000700087213 */ /* 0x000fe20000000000 */
[----:B-1----:R-:W1:Y:S01]  /*0840*/  MUFU.RCP R6, R6 ;  /* 0x0000000600067308 */ /* 0x002e620000001000 */
[----:B------:R-:W-:Y:S01]  /*0850*/  IABS R11, R10 ;  /* 0x0000000a000b7213 */ /* 0x000fe20000000000 */
[----:B------:R-:W-:Y:S01]  /*0860*/  CS2R R114, SRZ ;  /* 0x0000000000727805 */ /* 0x000fe2000001ff00 */
[----:B------:R-:W-:Y:S01]  /*0870*/  LOP3.LUT R12, R2, 0x70, RZ, 0xfc, !PT ;  /* 0x00000070020c7812 */ /* 0x000fe200078efcff */
[----:B------:R-:W-:Y:S01]  /*0880*/  CS2R R108, SRZ ;  /* 0x00000000006c7805 */ /* 0x000fe2000001ff00 */
[----:B------:R-:W-:Y:S01]  /*0890*/  ISETP.GE.AND P4, PT, R7, RZ, PT ;  /* 0x000000ff0700720c */ /* 0x000fe20003f86270 */
[----:B------:R-:W-:Y:S01]  /*08a0*/  CS2R R110, SRZ ;  /* 0x00000000006e7805 */ /* 0x000fe2000001ff00 */
[----:B------:R-:W-:Y:S01]  /*08b0*/  IABS R13, R12 ;  /* 0x0000000c000d7213 */ /* 0x000fe20000000000 */
[----:B------:R-:W-:Y:S01]  /*08c0*/  CS2R R104, SRZ ;  /* 0x0000000000687805 */ /* 0x000fe2000001ff00 */
[----:B------:R-:W-:Y:S01]  /*08d0*/  ISETP.GE.AND P5, PT, R12, RZ, PT ;  /* 0x000000ff0c00720c */ /* 0x000fe20003fa6270 */
[----:B------:R-:W-:Y:S01]  /*08e0*/  CS2R R106, SRZ ;  /* 0x00000000006a7805 */ /* 0x000fe2000001ff00 */
[C---:B------:R-:W-:Y:S01]  /*08f0*/  LOP3.LUT R12, R2.reuse, 0x60, RZ, 0xfc, !PT ;  /* 0x00000060020c7812 */ /* 0x040fe200078efcff */
[----:B------:R-:W-:Y:S01]  /*0900*/  CS2R R100, SRZ ;  /* 0x0000000000647805 */ /* 0x000fe2000001ff00 */
[----:B------:R-:W-:Y:S01]  /*0910*/  LOP3.LUT R14, R2, 0x58, RZ, 0xfc, !PT ;  /* 0x00000058020e7812 */ /* 0x000fe200078efcff */
[----:B------:R-:W-:Y:S01]  /*0920*/  CS2R R102, SRZ ;  /* 0x0000000000667805 */ /* 0x000fe2000001ff00 */
[----:B------:R-:W-:Y:S01]  /*0930*/  IABS R21, R12 ;  /* 0x0000000c00157213 */ /* 0x000fe20000000000 */
[----:B------:R-:W-:Y:S01]  /*0940*/  CS2R R132, SRZ ;  /* 0x0000000000847805 */ /* 0x000fe2000001ff00 */
[----:B-1----:R-:W-:Y:S01]  /*0950*/  IADD3 R4, R6, 0xffffffe, RZ ;  /* 0x0ffffffe06047810 */ /* 0x002fe20007ffe0ff */
[----:B------:R-:W-:Y:S01]  /*0960*/  CS2R R134, SRZ ;  /* 0x0000000000867805 */ /* 0x000fe2000001ff00 */
[----:B------:R-:W-:Y:S01]  /*0970*/  IABS R23, R14 ;  /* 0x0000000e00177213 */ /* 0x000fe20000000000 */
[----:B------:R-:W-:Y:S01]  /*0980*/  CS2R R136, SRZ ;  /* 0x0000000000887805 */ /* 0x000fe2000001ff00 */
[----:B------:R1:W2:Y:S01]  /*0990*/  F2I.FTZ.U32.TRUNC.NTZ R5, R4 ;  /* 0x0000000400057305 */ /* 0x0002a2000021f000 */
[C---:B------:R-:W-:Y:S01]  /*09a0*/  LOP3.LUT R16, R2.reuse, 0x54, RZ, 0xfc, !PT ;  /* 0x0000005402107812 */ /* 0x040fe200078efcff */
[----:B------:R-:W-:Y:S01]  /*09b0*/  CS2R R138, SRZ ;  /* 0x00000000008a7805 */ /* 0x000fe2000001ff00 */
[C---:B------:R-:W-:Y:S01]  /*09c0*/  LOP3.LUT R18, R2.reuse, 0x48, RZ, 0xfc, !PT ;  /* 0x0000004802127812 */ /* 0x040fe200078efcff */
[----:B------:R-:W-:Y:S01]  /*09d0*/  CS2R R140, SRZ ;  /* 0x00000000008c7805 */ /* 0x000fe2000001ff00 */
[----:B------:R-:W-:Y:S01]  /*09e0*/  IABS R25, R16 ;  /* 0x0000001000197213 */ /* 0x000fe20000000000 */
[----:B------:R-:W-:Y:S01]  /*09f0*/  CS2R R142, SRZ ;  /* 0x00000000008e7805 */ /* 0x000fe2000001ff00 */
[----:B------:R-:W-:Y:S01]  /*0a00*/  IABS R33, R18 ;  /* 0x0000001200217213 */ /* 0x000fe20000000000 */
[----:B------:R-:W-:Y:S01]  /*0a10*/  CS2R R144, SRZ ;  /* 0x0000000000907805 */ /* 0x000fe2000001ff00 */
[----:B-1----:R-:W-:Y:S01]  /*0a20*/  IMAD.MOV.U32 R4, RZ, RZ, RZ ;  /* 0x000000ffff047224 */ /* 0x002fe200078e00ff */
[----:B------:R-:W-:Y:S01]  /*0a30*/  LOP3.LUT R20, R2, 0x8, RZ, 0xfc, !PT ;  /* 0x0000000802147812 */ /* 0x000fe200078efcff */
[----:B------:R-:W-:Y:S01]  /*0a40*/  CS2R R146, SRZ ;  /* 0x0000000000927805 */ /* 0x000fe2000001ff00 */
[----:B------:R-:W-:Y:S01]  /*0a50*/  IABS R69, R2 ;  /* 0x0000000200457213 */ /* 0x000fe20000000000 */
[----:B------:R-:W-:Y:S01]  /*0a60*/  CS2R R148, SRZ ;  /* 0x0000000000947805 */ /* 0x000fe2000001ff00 */
[----:B------:R-:W-:Y:S01]  /*0a70*/  IABS R67, R20 ;  /* 0x0000001400437213 */ /* 0x000fe20000000000 */
[----:B------:R-:W-:Y:S01]  /*0a80*/  CS2R R150, SRZ ;  /* 0x0000000000967805 */ /* 0x000fe2000001ff00 */
[--C-:B--2---:R-:W-:Y:S01]  /*0a90*/  IMAD.MOV R9, RZ, RZ, -R5.reuse ;  /* 0x000000ffff097224 */ /* 0x104fe200078e0a05 */
[----:B------:R-:W-:Y:S01]  /*0aa0*/  CS2R R96, SRZ ;  /* 0x0000000000607805 */ /* 0x000fe2000001ff00 */
[----:B------:R-:W-:Y:S01]  /*0ab0*/  CS2R R98, SRZ ;  /* 0x0000000000627805 */ /* 0x000fe2000001ff00 */
[----:B------:R-:W-:Y:S01]  /*0ac0*/  CS2R R92, SRZ ;  /* 0x00000000005c7805 */ /* 0x000fe2000001ff00 */
[----:B------:R-:W-:Y:S01]  /*0ad0*/  IMAD R9, R9, R0, RZ ;  /* 0x0000000009097224 */ /* 0x000fe200078e02ff */
[----:B------:R-:W-:Y:S01]  /*0ae0*/  CS2R R94, SRZ ;  /* 0x00000000005e7805 */ /* 0x000fe2000001ff00 */
[----:B------:R-:W-:Y:S01]  /*0af0*/  CS2R R152, SRZ ;  /* 0x0000000000987805 */ /* 0x000fe2000001ff00 */
[----:B------:R-:W-:Y:S01]  /*0b00*/  CS2R R154, SRZ ;  /* 0x00000000009a7805 */ /* 0x000fe2000001ff00 */
[----:B------:R-:W-:Y:S01]  /*0b10*/  IMAD.HI.U32 R6, R5, R9, R4 ;  /* 0x0000000905067227 */ /* 0x000fe200078e0004 */
[----:B------:R-:W-:Y:S01]  /*0b20*/  SHF.R.S32.HI R5, RZ, 0x1f, R250 ;  /* 0x0000001fff057819 */ /* 0x000fe200000114fa */
[----:B------:R-:W-:Y:S01]  /*0b30*/  CS2R R156, SRZ ;  /* 0x00000000009c7805 */ /* 0x000fe2000001ff00 */
[----:B------:R-:W-:Y:S01]  /*0b40*/  CS2R R158, SRZ ;  /* 0x00000000009e7805 */ /* 0x000fe2000001ff00 */
[----:B------:R-:W-:Y:S01]  /*0b50*/  IMAD.MOV.U32 R9, RZ, RZ, R8 ;  /* 0x000000ffff097224 */ /* 0x000fe200078e0008 */
[----:B------:R-:W-:Y:S01]  /*0b60*/  LEA.HI R250, R5, R250, RZ, 0x5 ;  /* 0x000000fa05fa7211 */ /* 0x000fe200078f28ff */
[----:B------:R-:W-:Y:S01]  /*0b70*/  CS2R R160, SRZ ;  /* 0x0000000000a07805 */ /* 0x000fe2000001ff00 */
[----:B------:R-:W-:Y:S01]  /*0b80*/  CS2R R162, SRZ ;  /* 0x0000000000a27805 */ /* 0x000fe2000001ff00 */
[----:B------:R-:W-:Y:S01]  /*0b90*/  IMAD.HI.U32 R4, R6, R9, RZ ;  /* 0x0000000906047227 */ /* 0x000fe200078e00ff */
[----:B------:R-:W-:Y:S01]  /*0ba0*/  SHF.R.S32.HI R250, RZ, 0x5, R250 ;  /* 0x00000005fffa7819 */ /* 0x000fe200000114fa */
[----:B------:R-:W-:Y:S01]  /*0bb0*/  CS2R R164, SRZ ;  /* 0x0000000000a47805 */ /* 0x000fe2000001ff00 */
[----:B------:R-:W-:Y:S01]  /*0bc0*/  CS2R R166, SRZ ;  /* 0x0000000000a67805 */ /* 0x000fe2000001ff00 */
[----:B------:R-:W-:-:S02]  /*0bd0*/  IMAD.MOV R4, RZ, RZ, -R4 ;  /* 0x000000ffff047224 */ /* 0x000fc400078e0a04 */
[----:B------:R-:W-:Y:S02]  /*0be0*/  IMAD.SHL.U32 R251, R251, 0x20, RZ ;  /* 0x00000020fbfb7824 */ /* 0x000fe400078e00ff */
[----:B------:R-:W-:Y:S02]  /*0bf0*/  IMAD R9, R0, R4, R9 ;  /* 0x0000000400097224 */ /* 0x000fe400078e0209 */
[----:B------:R-:W-:-:S03]  /*0c00*/  IMAD.HI.U32 R4, R6, R11, RZ ;  /* 0x0000000b06047227 */ /* 0x000fc600078e00ff */
[----:B------:R-:W-:Y:S01]  /*0c10*/  ISETP.GT.U32.AND P0, PT, R0, R9, PT ;  /* 0x000000090000720c */ /* 0x000fe20003f04070 */
[----:B------:R-:W-:Y:S02]  /*0c20*/  IMAD.MOV R8, RZ, RZ, -R4 ;  /* 0x000000ffff087224 */ /* 0x000fe400078e0a04 */
[----:B------:R-:W-:-:S04]  /*0c30*/  IMAD.HI.U32 R4, R6, R13, RZ ;  /* 0x0000000d06047227 */ /* 0x000fc800078e00ff */
[----:B------:R-:W-:Y:S01]  /*0c40*/  IMAD R5, R0, R8, R11 ;  /* 0x0000000800057224 */ /* 0x000fe200078e020b */
[C---:B------:R-:W-:Y:S01]  /*0c50*/  LOP3.LUT R8, R2.reuse, 0x68, RZ, 0xfc, !PT ;  /* 0x0000006802087812 */ /* 0x040fe200078efcff */
[----:B------:R-:W-:Y:S01]  /*0c60*/  IMAD.MOV R7, RZ, RZ, -R4 ;  /* 0x000000ffff077224 */ /* 0x000fe200078e0a04 */
[----:B------:R-:W-:Y:S02]  /*0c70*/  LOP3.LUT R4, R2, 0x6c, RZ, 0xfc, !PT ;  /* 0x0000006c02047812 */ /* 0x000fe400078efcff */
[C---:B------:R-:W-:Y:S01]  /*0c80*/  ISETP.GT.U32.AND P6, PT, R0.reuse, R5, PT ;  /* 0x000000050000720c */ /* 0x040fe20003fc4070 */
[----:B------:R-:W-:Y:S01]  /*0c90*/  @!P0 IMAD.IADD R9, R9, 0x1, -R0 ;  /* 0x0000000109098824 */ /* 0x000fe200078e0a00 */
[----:B------:R-:W-:Y:S01]  /*0ca0*/  IABS R15, R4 ;  /* 0x00000004000f7213 */ /* 0x000fe20000000000 */
[----:B------:R-:W-:Y:S01]  /*0cb0*/  IMAD R7, R0, R7, R13 ;  /* 0x0000000700077224 */ /* 0x000fe200078e020d */
[----:B------:R-:W-:Y:S02]  /*0cc0*/  ISETP.GE.AND P2, PT, R4, RZ, PT ;  /* 0x000000ff0400720c */ /* 0x000fe40003f46270 */
[----:B------:R-:W-:Y:S01]  /*0cd0*/  ISETP.GT.U32.AND P1, PT, R0, R9, PT ;  /* 0x000000090000720c */ /* 0x000fe20003f24070 */
[----:B------:R-:W-:Y:S01]  /*0ce0*/  IMAD.HI.U32 R4, R6, R15, RZ ;  /* 0x0000000f06047227 */ /* 0x000fe200078e00ff */
[----:B------:R-:W-:-:S02]  /*0cf0*/  ISETP.GE.AND P0, PT, R10, RZ, PT ;  /* 0x000000ff0a00720c */ /* 0x000fc40003f06270 */
[----:B------:R-:W-:Y:S01]  /*0d00*/  LOP3.LUT R10, R2, 0x64, RZ, 0xfc, !PT ;  /* 0x00000064020a7812 */ /* 0x000fe200078efcff */
[----:B------:R-:W-:Y:S01]  /*0d10*/  IMAD.MOV R4, RZ, RZ, -R4 ;  /* 0x000000ffff047224 */ /* 0x000fe200078e0a04 */
[----:B------:R-:W-:Y:S01]  /*0d20*/  IABS R17, R8 ;  /* 0x0000000800117213 */ /* 0x000fe20000000000 */
[----:B------:R-:W-:Y:S01]  /*0d30*/  @!P6 IMAD.IADD R5, R5, 0x1, -R0 ;  /* 0x000000010505e824 */ /* 0x000fe200078e0a00 */
[----:B------:R-:W-:Y:S01]  /*0d40*/  IABS R19, R10 ;  /* 0x0000000a00137213 */ /* 0x000fe20000000000 */
[----:B------:R-:W-:Y:S01]  /*0d50*/  IMAD R15, R0, R4, R15 ;  /* 0x00000004000f7224 */ /* 0x000fe200078e020f */
[----:B------:R-:W-:Y:S01]  /*0d60*/  ISETP.GE.AND P3, PT, R8, RZ, PT ;  /* 0x000000ff0800720c */ /* 0x000fe20003f66270 */
[----:B------:R-:W-:Y:S01]  /*0d70*/  IMAD.HI.U32 R4, R6, R17, RZ ;  /* 0x0000001106047227 */ /* 0x000fe200078e00ff */
[----:B------:R-:W-:-:S03]  /*0d80*/  ISETP.GT.U32.AND P6, PT, R0, R5, PT ;  /* 0x000000050000720c */ /* 0x000fc60003fc4070 */
[----:B------:R-:W-:Y:S01]  /*0d90*/  @!P1 IMAD.IADD R9, R9, 0x1, -R0 ;  /* 0x0000000109099824 */ /* 0x000fe200078e0a00 */
[----:B------:R-:W-:Y:S01]  /*0da0*/  ISETP.GE.AND P1, PT, R10, RZ, PT ;  /* 0x000000ff0a00720c */ /* 0x000fe20003f26270 */
[----:B------:R-:W-:-:S04]  /*0db0*/  IMAD.HI.U32 R8, R6, R19, RZ ;  /* 0x0000001306087227 */ /* 0x000fc800078e00ff */
[----:B------:R-:W-:Y:S01]  /*0dc0*/  @!P4 IMAD.MOV R9, RZ, RZ, -R9 ;  /* 0x000000ffff09c224 */ /* 0x000fe200078e0a09 */
[C---:B------:R-:W-:Y:S01]  /*0dd0*/  ISETP.GT.U32.AND P4, PT, R0.reuse, R7, PT ;  /* 0x000000070000720c */ /* 0x040fe20003f84070 */
[----:B------:R-:W-:Y:S02]  /*0de0*/  IMAD.MOV R10, RZ, RZ, -R4 ;  /* 0x000000ffff0a7224 */ /* 0x000fe400078e0a04 */
[----:B------:R-:W-:Y:S01]  /*0df0*/  @!P6 IMAD.IADD R5, R5, 0x1, -R0 ;  /* 0x000000010505e824 */ /* 0x000fe200078e0a00 */
[C---:B------:R-:W-:Y:S01]  /*0e00*/  ISETP.GT.U32.AND P6, PT, R0.reuse, R15, PT ;  /* 0x0000000f0000720c */ /* 0x040fe20003fc4070 */
[----:B------:R-:W-:Y:S02]  /*0e10*/  IMAD.MOV R8, RZ, RZ, -R8 ;  /* 0x000000ffff087224 */ /* 0x000fe400078e0a08 */
[C---:B------:R-:W-:Y:S02]  /*0e20*/  IMAD R17, R0.reuse, R10, R17 ;  /* 0x0000000a00117224 */ /* 0x040fe400078e0211 */
[----:B------:R-:W-:-:S02]  /*0e30*/  IMAD R19, R0, R8, R19 ;  /* 0x0000000800137224 */ /* 0x000fc400078e0213 */
[----:B------:R-:W-:Y:S02]  /*0e40*/  IMAD.MOV.U32 R11, RZ, RZ, R5 ;  /* 0x000000ffff0b7224 */ /* 0x000fe400078e0005 */
[----:B------:R-:W-:Y:S02]  /*0e50*/  @!P4 IMAD.IADD R7, R7, 0x1, -R0 ;  /* 0x000000010707c824 */ /* 0x000fe400078e0a00 */
[----:B------:R-:W-:-:S03]  /*0e60*/  IMAD.HI.U32 R4, R6, R21, RZ ;  /* 0x0000001506047227 */ /* 0x000fc600078e00ff */
[C---:B------:R-:W-:Y:S01]  /*0e70*/  ISETP.GT.U32.AND P4, PT, R0.reuse, R7, PT ;  /* 0x000000070000720c */ /* 0x040fe20003f84070 */
[----:B------:R-:W-:Y:S01]  /*0e80*/  @!P0 IMAD.MOV R11, RZ, RZ, -R11 ;  /* 0x000000ffff0b8224 */ /* 0x000fe200078e0a0b */
[----:B------:R-:W-:Y:S01]  /*0e90*/  ISETP.GT.U32.AND P0, PT, R0, R19, PT ;  /* 0x000000130000720c */ /* 0x000fe20003f04070 */
[----:B------:R-:W-:Y:S02]  /*0ea0*/  IMAD.MOV R10, RZ, RZ, -R4 ;  /* 0x000000ffff0a7224 */ /* 0x000fe400078e0a04 */
[----:B------:R-:W-:-:S04]  /*0eb0*/  IMAD.HI.U32 R4, R6, R23, RZ ;  /* 0x0000001706047227 */ /* 0x000fc800078e00ff */
[----:B------:R-:W-:Y:S01]  /*0ec0*/  IMAD R21, R0, R10, R21 ;  /* 0x0000000a00157224 */ /* 0x000fe200078e0215 */
[----:B------:R-:W-:Y:S01]  /*0ed0*/  LOP3.LUT R10, R2, 0x50, RZ, 0xfc, !PT ;  /* 0x00000050020a7812 */ /* 0x000fe200078efcff */
[----:B------:R-:W-:Y:S02]  /*0ee0*/  IMAD.MOV R4, RZ, RZ, -R4 ;  /* 0x000000ffff047224 */ /* 0x000fe400078e0a04 */
[--C-:B------:R-:W-:Y:S01]  /*0ef0*/  @!P4 IMAD.IADD R7, R7, 0x1, -R0.reuse ;  /* 0x000000010707c824 */ /* 0x100fe200078e0a00 */
[C---:B------:R-:W-:Y:S01]  /*0f00*/  ISETP.GT.U32.AND P4, PT, R0.reuse, R17, PT ;  /* 0x000000110000720c */ /* 0x040fe20003f84070 */
[----:B------:R-:W-:Y:S02]  /*0f10*/  IMAD R23, R0, R4, R23 ;  /* 0x0000000400177224 */ /* 0x000fe400078e0217 */
[----:B------:R-:W-:Y:S01]  /*0f20*/  IMAD.MOV.U32 R13, RZ, RZ, R7 ;  /* 0x000000ffff0d7224 */ /* 0x000fe200078e0007 */
[----:B------:R-:W-:Y:S01]  /*0f30*/  IABS R7, R10 ;  /* 0x0000000a00077213 */ /* 0x000fe20000000000 */
[----:B------:R-:W-:-:S02]  /*0f40*/  @!P0 IMAD.IADD R19, R19, 0x1, -R0 ;  /* 0x0000000113138824 */ /* 0x000fc400078e0a00 */
[----:B------:R-:W-:Y:S01]  /*0f50*/  @!P5 IMAD.MOV R13, RZ, RZ, -R13 ;  /* 0x000000ffff0dd224 */ /* 0x000fe200078e0a0d */
[----:B------:R-:W-:Y:S01]  /*0f60*/  ISETP.GT.U32.AND P5, PT, R0, R21, PT ;  /* 0x000000150000720c */ /* 0x000fe20003fa4070 */
[----:B------:R-:W-:-:S04]  /*0f70*/  IMAD.HI.U32 R4, R6, R25, RZ ;  /* 0x0000001906047227 */ /* 0x000fc800078e00ff */
[--C-:B------:R-:W-:Y:S01]  /*0f80*/  @!P4 IMAD.IADD R17, R17, 0x1, -R0.reuse ;  /* 0x000000011111c824 */ /* 0x100fe200078e0a00 */
[C---:B------:R-:W-:Y:S01]  /*0f90*/  ISETP.GT.U32.AND P4, PT, R0.reuse, R23, PT ;  /* 0x000000170000720c */ /* 0x040fe20003f84070 */
[----:B------:R-:W-:Y:S02]  /*0fa0*/  @!P6 IMAD.IADD R15, R15, 0x1, -R0 ;  /* 0x000000010f0fe824 */ /* 0x000fe400078e0a00 */
[----:B------:R-:W-:Y:S01]  /*0fb0*/  IMAD.MOV R4, RZ, RZ, -R4 ;  /* 0x000000ffff047224 */ /* 0x000fe200078e0a04 */
[----:B------:R-:W-:Y:S01]  /*0fc0*/  ISETP.GT.U32.AND P0, PT, R0, R17, PT ;  /* 0x000000110000720c */ /* 0x000fe20003f04070 */
[----:B------:R-:W-:Y:S01]  /*0fd0*/  IMAD.HI.U32 R8, R6, R33, RZ ;  /* 0x0000002106087227 */ /* 0x000fe200078e00ff */
[----:B------:R-:W-:-:S03]  /*0fe0*/  ISETP.GT.U32.AND P6, PT, R0, R15, PT ;  /* 0x0000000f0000720c */ /* 0x000fc60003fc4070 */
[C---:B------:R-:W-:Y:S02]  /*0ff0*/  IMAD R5, R0.reuse, R4, R25 ;  /* 0x0000000400057224 */ /* 0x040fe400078e0219 */
[--C-:B------:R-:W-:Y:S01]  /*1000*/  @!P5 IMAD.IADD R21, R21, 0x1, -R0.reuse ;  /* 0x000000011515d824 */ /* 0x100fe200078e0a00 */
[----:B------:R-:W-:Y:S01]  /*1010*/  ISETP.GT.U32.AND P5, PT, R0, R19, PT ;  /* 0x000000130000720c */ /* 0x000fe20003fa4070 */
[----:B------:R-:W-:Y:S02]  /*1020*/  @!P4 IMAD.IADD R23, R23, 0x1, -R0 ;  /* 0x000000011717c824 */ /* 0x000fe400078e0a00 */
[----:B------:R-:W-:Y:S01]  /*1030*/  IMAD.HI.U32 R4, R6, R7, RZ ;  /* 0x0000000706047227 */ /* 0x000fe200078e00ff */
[----:B------:R-:W-:-:S03]  /*1040*/  ISETP.GT.U32.AND P4, PT, R0, R21, PT ;  /* 0x000000150000720c */ /* 0x000fc60003f84070 */
[--C-:B------:R-:W-:Y:S01]  /*1050*/  @!P0 IMAD.IADD R17, R17, 0x1, -R0.reuse ;  /* 0x0000000111118824 */ /* 0x100fe200078e0a00 */
[----:B------:R-:W-:Y:S01]  /*1060*/  ISETP.GT.U32.AND P0, PT, R0, R5, PT ;  /* 0x000000050000720c */ /* 0x000fe20003f04070 */
[----:B------:R-:W-:Y:S01]  /*1070*/  @!P6 IMAD.IADD R15, R15, 0x1, -R0 ;  /* 0x000000010f0fe824 */ /* 0x000fe200078e0a00 */
[----:B------:R-:W-:Y:S01]  /*1080*/  ISETP.GE.AND P6, PT, R12, RZ, PT ;  /* 0x000000ff0c00720c */ /* 0x000fe20003fc6270 */
[----:B------:R-:W-:Y:S01]  /*1090*/  IMAD.MOV R4, RZ, RZ, -R4 ;  /* 0x000000ffff047224 */ /* 0x000fe200078e0a04 */
[----:B------:R-:W-:Y:S01]  /*10a0*/  LOP3.LUT R12, R2, 0x4c, RZ, 0xfc, !PT ;  /* 0x0000004c020c7812 */ /* 0x000fe200078efcff */
[----:B------:R-:W-:Y:S01]  /*10b0*/  @!P2 IMAD.MOV R15, RZ, RZ, -R15 ;  /* 0x000000ffff0fa224 */ /* 0x000fe200078e0a0f */
[C---:B------:R-:W-:Y:S01]  /*10c0*/  ISETP.GT.U32.AND P2, PT, R0.reuse, R23, PT ;  /* 0x000000170000720c */ /* 0x040fe20003f44070 */
[----:B------:R-:W-:Y:S01]  /*10d0*/  IMAD R7, R0, R4, R7 ;  /* 0x0000000400077224 */ /* 0x000fe200078e0207 */
[----:B------:R-:W-:Y:S01]  /*10e0*/  IABS R31, R12 ;  /* 0x0000000c001f7213 */ /* 0x000fe20000000000 */
[----:B------:R-:W-:-:S02]  /*10f0*/  @!P4 IMAD.IADD R21, R21, 0x1, -R0 ;  /* 0x000000011515c824 */ /* 0x000fc400078e0a00 */
[----:B------:R-:W-:Y:S01]  /*1100*/  @!P3 IMAD.MOV R17, RZ, RZ, -R17 ;  /* 0x000000ffff11b224 */ /* 0x000fe200078e0a11 */
[----:B------:R-:W-:Y:S01]  /*1110*/  ISETP.GT.U32.AND P4, PT, R0, R7, PT ;  /* 0x000000070000720c */ /* 0x000fe20003f84070 */
[----:B------:R-:W-:Y:S01]  /*1120*/  @!P0 IMAD.IADD R5, R5, 0x1, -R0 ;  /* 0x0000000105058824 */ /* 0x000fe200078e0a00 */
[----:B------:R-:W-:Y:S01]  /*1130*/  ISETP.GE.AND P0, PT, R10, RZ, PT ;  /* 0x000000ff0a00720c */ /* 0x000fe20003f06270 */
[----:B------:R-:W-:Y:S01]  /*1140*/  IMAD.HI.U32 R4, R6, R31, RZ ;  /* 0x0000001f06047227 */ /* 0x000fe200078e00ff */
[----:B------:R-:W-:Y:S02]  /*1150*/  LOP3.LUT R10, R2, 0x44, RZ, 0xfc, !PT ;  /* 0x00000044020a7812 */ /* 0x000fe400078efcff */
[----:B------:R-:W-:Y:S01]  /*1160*/  ISETP.GT.U32.AND P3, PT, R0, R5, PT ;  /* 0x000000050000720c */ /* 0x000fe20003f64070 */
[----:B------:R-:W-:Y:S01]  /*1170*/  IMAD.MOV R4, RZ, RZ, -R4 ;  /* 0x000000ffff047224 */ /* 0x000fe200078e0a04 */
[----:B------:R-:W-:Y:S01]  /*1180*/  IABS R27, R10 ;  /* 0x0000000a001b7213 */ /* 0x000fe20000000000 */
[----:B------:R-:W-:Y:S01]  /*1190*/  @!P2 IMAD.IADD R23, R23, 0x1, -R0 ;  /* 0x000000011717a824 */ /* 0x000fe200078e0a00 */
[----:B------:R-:W-:Y:S01]  /*11a0*/  ISETP.GE.AND P2, PT, R16, RZ, PT ;  /* 0x000000ff1000720c */ /* 0x000fe20003f46270 */
[----:B------:R-:W-:Y:S01]  /*11b0*/  IMAD R31, R0, R4, R31 ;  /* 0x00000004001f7224 */ /* 0x000fe200078e021f */
[----:B------:R-:W-:Y:S01]  /*11c0*/  LOP3.LUT R16, R2, 0x30, RZ, 0xfc, !PT ;  /* 0x0000003002107812 */ /* 0x000fe200078efcff */
[----:B------:R-:W-:-:S03]  /*11d0*/  IMAD.HI.U32 R4, R6, R27, RZ ;  /* 0x0000001b06047227 */ /* 0x000fc600078e00ff */
[----:B------:R-:W-:Y:S01]  /*11e0*/  IABS R45, R16 ;  /* 0x00000010002d7213 */ /* 0x000fe20000000000 */
[--C-:B------:R-:W-:Y:S02]  /*11f0*/  @!P4 IMAD.IADD R7, R7, 0x1, -R0.reuse ;  /* 0x000000010707c824 */ /* 0x100fe400078e0a00 */
[----:B------:R-:W-:Y:S01]  /*1200*/  @!P5 IMAD.IADD R19, R19, 0x1, -R0 ;  /* 0x000000011313d824 */ /* 0x000fe200078e0a00 */
[----:B------:R-:W-:Y:S01]  /*1210*/  ISETP.GE.AND P5, PT, R14, RZ, PT ;  /* 0x000000ff0e00720c */ /* 0x000fe20003fa6270 */
[----:B------:R-:W-:Y:S01]  /*1220*/  IMAD.MOV R4, RZ, RZ, -R4 ;  /* 0x000000ffff047224 */ /* 0x000fe200078e0a04 */
[----:B------:R-:W-:Y:S01]  /*1230*/  LOP3.LUT R14, R2, 0x40, RZ, 0xfc, !PT ;  /* 0x00000040020e7812 */ /* 0x000fe200078efcff */
[----:B------:R-:W-:Y:S01]  /*1240*/  @!P3 IMAD.IADD R5, R5, 0x1, -R0 ;  /* 0x000000010505b824 */ /* 0x000fe200078e0a00 */
[C---:B------:R-:W-:Y:S01]  /*1250*/  ISETP.GT.U32.AND P4, PT, R0.reuse, R7, PT ;  /* 0x000000070000720c */ /* 0x040fe20003f84070 */
[----:B------:R-:W-:Y:S01]  /*1260*/  IMAD.MOV.U32 R25, RZ, RZ, R23 ;  /* 0x000000ffff197224 */ /* 0x000fe200078e0017 */
[----:B------:R-:W-:Y:S01]  /*1270*/  IABS R29, R14 ;  /* 0x0000000e001d7213 */ /* 0x000fe20000000000 */
[----:B------:R-:W-:Y:S01]  /*1280*/  @!P1 IMAD.MOV R19, RZ, RZ, -R19 ;  /* 0x000000ffff139224 */ /* 0x000fe200078e0a13 */
[C---:B------:R-:W-:Y:S01]  /*1290*/  ISETP.GT.U32.AND P1, PT, R0.reuse, R31, PT ;  /* 0x0000001f0000720c */ /* 0x040fe20003f24070 */
[----:B------:R-:W-:Y:S01]  /*12a0*/  IMAD R23, R0, R4, R27 ;  /* 0x0000000400177224 */ /* 0x000fe200078e021b */
[----:B------:R-:W-:Y:S01]  /*12b0*/  ISETP.GE.AND P3, PT, R18, RZ, PT ;  /* 0x000000ff1200720c */ /* 0x000fe20003f66270 */
[----:B------:R-:W-:-:S02]  /*12c0*/  IMAD.MOV.U32 R27, RZ, RZ, R5 ;  /* 0x000000ffff1b7224 */ /* 0x000fc400078e0005 */
[----:B------:R-:W-:Y:S02]  /*12d0*/  IMAD.MOV R8, RZ, RZ, -R8 ;  /* 0x000000ffff087224 */ /* 0x000fe400078e0a08 */
[----:B------:R-:W-:Y:S01]  /*12e0*/  @!P2 IMAD.MOV R27, RZ, RZ, -R27 ;  /* 0x000000ffff1ba224 */ /* 0x000fe200078e0a1b */
[C---:B------:R-:W-:Y:S01]  /*12f0*/  ISETP.GT.U32.AND P2, PT, R0.reuse, R23, PT ;  /* 0x000000170000720c */ /* 0x040fe20003f44070 */
[----:B------:R-:W-:Y:S02]  /*1300*/  IMAD R33, R0, R8, R33 ;  /* 0x0000000800217224 */ /* 0x000fe400078e0221 */
[----:B------:R-:W-:-:S04]  /*1310*/  IMAD.HI.U32 R8, R6, R29, RZ ;  /* 0x0000001d06087227 */ /* 0x000fc800078e00ff */
[----:B------:R-:W-:Y:S02]  /*1320*/  IMAD.MOV R8, RZ, RZ, -R8 ;  /* 0x000000ffff087224 */ /* 0x000fe400078e0a08 */
[--C-:B------:R-:W-:Y:S01]  /*1330*/  @!P4 IMAD.IADD R7, R7, 0x1, -R0.reuse ;  /* 0x000000010707c824 */ /* 0x100fe200078e0a00 */
[----:B------:R-:W-:Y:S01]  /*1340*/  ISETP.GE.AND P4, PT, R10, RZ, PT ;  /* 0x000000ff0a00720c */ /* 0x000fe20003f86270 */
[--C-:B------:R-:W-:Y:S01]  /*1350*/  @!P1 IMAD.IADD R31, R31, 0x1, -R0.reuse ;  /* 0x000000011f1f9824 */ /* 0x100fe200078e0a00 */
[----:B------:R-:W-:Y:S01]  /*1360*/  LOP3.LUT R10, R2, 0x38, RZ, 0xfc, !PT ;  /* 0x00000038020a7812 */ /* 0x000fe200078efcff */
[C---:B------:R-:W-:Y:S02]  /*1370*/  IMAD R5, R0.reuse, R8, R29 ;  /* 0x0000000800057224 */ /* 0x040fe400078e021d */
[----:B------:R-:W-:Y:S01]  /*1380*/  IMAD.MOV.U32 R29, RZ, RZ, R7 ;  /* 0x000000ffff1d7224 */ /* 0x000fe200078e0007 */
[----:B------:R-:W-:Y:S01]  /*1390*/  IABS R35, R10 ;  /* 0x0000000a00237213 */ /* 0x000fe20000000000 */
[----:B------:R-:W-:Y:S01]  /*13a0*/  @!P2 IMAD.IADD R23, R23, 0x1, -R0 ;  /* 0x000000011717a824 */ /* 0x000fe200078e0a00 */
[C---:B------:R-:W-:Y:S01]  /*13b0*/  ISETP.GT.U32.AND P1, PT, R0.reuse, R31, PT ;  /* 0x0000001f0000720c */ /* 0x040fe20003f24070 */
[----:B------:R-:W-:Y:S01]  /*13c0*/  @!P0 IMAD.MOV R29, RZ, RZ, -R29 ;  /* 0x000000ffff1d8224 */ /* 0x000fe200078e0a1d */
[----:B------:R-:W-:Y:S01]  /*13d0*/  ISETP.GT.U32.AND P0, PT, R0, R5, PT ;  /* 0x000000050000720c */ /* 0x000fe20003f04070 */
[----:B------:R-:W-:Y:S01]  /*13e0*/  @!P6 IMAD.MOV R21, RZ, RZ, -R21 ;  /* 0x000000ffff15e224 */ /* 0x000fe200078e0a15 */
[----:B------:R-:W-:Y:S01]  /*13f0*/  ISETP.GE.AND P6, PT, R12, RZ, PT ;  /* 0x000000ff0c00720c */ /* 0x000fe20003fc6270 */
[----:B------:R-:W-:Y:S01]  /*1400*/  IMAD.HI.U32 R4, R6, R35, RZ ;  /* 0x0000002306047227 */ /* 0x000fe200078e00ff */
[----:B------:R-:W-:-:S02]  /*1410*/  LOP3.LUT R12, R2, 0x34, RZ, 0xfc, !PT ;  /* 0x00000034020c7812 */ /* 0x000fc400078efcff */
[C---:B------:R-:W-:Y:S01]  /*1420*/  ISETP.GT.U32.AND P2, PT, R0.reuse, R23, PT ;  /* 0x000000170000720c */ /* 0x040fe20003f44070 */
[----:B------:R-:W-:Y:S01]  /*1430*/  IMAD.MOV R4, RZ, RZ, -R4 ;  /* 0x000000ffff047224 */ /* 0x000fe200078e0a04 */
[----:B------:R-:W-:Y:S01]  /*1440*/  IABS R39, R12 ;  /* 0x0000000c00277213 */ /* 0x000fe20000000000 */
[----:B------:R-:W-:Y:S01]  /*1450*/  @!P5 IMAD.MOV R25, RZ, RZ, -R25 ;  /* 0x000000ffff19d224 */ /* 0x000fe200078e0a19 */
[----:B------:R-:W-:Y:S01]  /*1460*/  ISETP.GT.U32.AND P5, PT, R0, R33, PT ;  /* 0x000000210000720c */ /* 0x000fe20003fa4070 */
[----:B------:R-:W-:Y:S01]  /*1470*/  @!P1 IMAD.IADD R31, R31, 0x1, -R0 ;  /* 0x000000011f1f9824 */ /* 0x000fe200078e0a00 */
[----:B------:R-:W-:Y:S01]  /*1480*/  ISETP.GE.AND P1, PT, R14, RZ, PT ;  /* 0x000000ff0e00720c */ /* 0x000fe20003f26270 */
[----:B------:R-:W-:Y:S01]  /*1490*/  IMAD R7, R0, R4, R35 ;  /* 0x0000000400077224 */ /* 0x000fe200078e0223 */
[----:B------:R-:W-:Y:S01]  /*14a0*/  LOP3.LUT R14, R2, 0x24, RZ, 0xfc, !PT ;  /* 0x00000024020e7812 */ /* 0x000fe200078efcff */
[----:B------:R-:W-:-:S03]  /*14b0*/  IMAD.HI.U32 R4, R6, R39, RZ ;  /* 0x0000002706047227 */ /* 0x000fc600078e00ff */
[----:B------:R-:W-:Y:S01]  /*14c0*/  IABS R51, R14 ;  /* 0x0000000e00337213 */ /* 0x000fe20000000000 */
[----:B------:R-:W-:Y:S02]  /*14d0*/  @!P0 IMAD.IADD R5, R5, 0x1, -R0 ;  /* 0x0000000105058824 */ /* 0x000fe400078e0a00 */
[----:B------:R-:W-:Y:S01]  /*14e0*/  @!P6 IMAD.MOV R31, RZ, RZ, -R31 ;  /* 0x000000ffff1fe224 */ /* 0x000fe200078e0a1f */
[C---:B------:R-:W-:Y:S01]  /*14f0*/  ISETP.GT.U32.AND P6, PT, R0.reuse, R7, PT ;  /* 0x000000070000720c */ /* 0x040fe20003fc4070 */
[----:B------:R-:W-:Y:S01]  /*1500*/  IMAD.MOV R4, RZ, RZ, -R4 ;  /* 0x000000ffff047224 */ /* 0x000fe200078e0a04 */
[----:B------:R-:W-:Y:S01]  /*1510*/  ISETP.GT.U32.AND P0, PT, R0, R5, PT ;  /* 0x000000050000720c */ /* 0x000fe20003f04070 */
[----:B------:R-:W-:Y:S01]  /*1520*/  @!P2 IMAD.IADD R23, R23, 0x1, -R0 ;  /* 0x000000011717a824 */ /* 0x000fe200078e0a00 */
[----:B------:R-:W-:Y:S01]  /*1530*/  ISETP.GE.AND P2, PT, R16, RZ, PT ;  /* 0x000000ff1000720c */ /* 0x000fe20003f46270 */
[----:B------:R-:W-:Y:S01]  /*1540*/  IMAD R39, R0, R4, R39 ;  /* 0x0000000400277224 */ /* 0x000fe200078e0227 */
[----:B------:R-:W-:Y:S01]  /*1550*/  LOP3.LUT R4, R2, 0x2c, RZ, 0xfc, !PT ;  /* 0x0000002c02047812 */ /* 0x000fe200078efcff */
[----:B------:R-:W-:-:S02]  /*1560*/  IMAD.MOV.U32 R35, RZ, RZ, R23 ;  /* 0x000000ffff237224 */ /* 0x000fc400078e0017 */
[--C-:B------:R-:W-:Y:S02]  /*1570*/  @!P5 IMAD.IADD R33, R33, 0x1, -R0.reuse ;  /* 0x000000012121d824 */ /* 0x100fe400078e0a00 */
[----:B------:R-:W-:Y:S01]  /*1580*/  @!P4 IMAD.MOV R35, RZ, RZ, -R35 ;  /* 0x000000ffff23c224 */ /* 0x000fe200078e0a23 */
[C---:B------:R-:W-:Y:S01]  /*1590*/  ISETP.GT.U32.AND P4, PT, R0.reuse, R39, PT ;  /* 0x000000270000720c */ /* 0x040fe20003f84070 */
[--C-:B------:R-:W-:Y:S01]  /*15a0*/  @!P6 IMAD.IADD R7, R7, 0x1, -R0.reuse ;  /* 0x000000010707e824 */ /* 0x100fe200078e0a00 */
[----:B------:R-:W-:Y:S01]  /*15b0*/  ISETP.GT.U32.AND P5, PT, R0, R33, PT ;  /* 0x000000210000720c */ /* 0x000fe20003fa4070 */
[----:B------:R-:W-:Y:S01]  /*15c0*/  @!P0 IMAD.IADD R5, R5, 0x1, -R0 ;  /* 0x0000000105058824 */ /* 0x000fe200078e0a00 */
[----:B------:R-:W-:Y:S01]  /*15d0*/  ISETP.GE.AND P0, PT, R4, RZ, PT ;  /* 0x000000ff0400720c */ /* 0x000fe20003f06270 */
[----:B------:R-:W-:Y:S01]  /*15e0*/  IMAD.HI.U32 R8, R6, R45, RZ ;  /* 0x0000002d06087227 */ /* 0x000fe200078e00ff */
[----:B------:R-:W-:Y:S02]  /*15f0*/  IABS R4, R4 ;  /* 0x0000000400047213 */ /* 0x000fe40000000000 */
[----:B------:R-:W-:Y:S01]  /*1600*/  ISETP.GT.U32.AND P6, PT, R0, R7, PT ;  /* 0x000000070000720c */ /* 0x000fe20003fc4070 */
[----:B------:R-:W-:-:S02]  /*1610*/  IMAD.MOV R8, RZ, RZ, -R8 ;  /* 0x000000ffff087224 */ /* 0x000fc400078e0a08 */
[----:B------:R-:W-:Y:S02]  /*1620*/  IMAD.MOV.U32 R23, RZ, RZ, R4 ;  /* 0x000000ffff177224 */ /* 0x000fe400078e0004 */
[--C-:B------:R-:W-:Y:S02]  /*1630*/  @!P4 IMAD.IADD R39, R39, 0x1, -R0.reuse ;  /* 0x000000012727c824 */ /* 0x100fe400078e0a00 */
[----:B------:R-:W-:Y:S01]  /*1640*/  @!P5 IMAD.IADD R33, R33, 0x1, -R0 ;  /* 0x000000012121d824 */ /* 0x000fe200078e0a00 */
[----:B------:R-:W-:Y:S01]  /*1650*/  ISETP.GE.AND P5, PT, R10, RZ, PT ;  /* 0x000000ff0a00720c */ /* 0x000fe20003fa6270 */
[----:B------:R-:W-:Y:S01]  /*1660*/  IMAD R45, R0, R8, R45 ;  /* 0x00000008002d7224 */ /* 0x000fe200078e022d */
[----:B------:R-:W-:Y:S01]  /*1670*/  LOP3.LUT R8, R2, 0x28, RZ, 0xfc, !PT ;  /* 0x0000002802087812 */ /* 0x000fe200078efcff */
[----:B------:R-:W-:Y:S01]  /*1680*/  IMAD.HI.U32 R4, R6, R23, RZ ;  /* 0x0000001706047227 */ /* 0x000fe200078e00ff */
[----:B------:R-:W-:Y:S01]  /*1690*/  ISETP.GT.U32.AND P4, PT, R0, R39, PT ;  /* 0x000000270000720c */ /* 0x000fe20003f84070 */
[----:B------:R-:W1:Y:S01]  /*16a0*/  I2F.RP R10, R75 ;  /* 0x0000004b000a7306 */ /* 0x000e620000209400 */
[----:B------:R-:W-:Y:S01]  /*16b0*/  IABS R43, R8 ;  /* 0x00000008002b7213 */ /* 0x000fe20000000000 */
[----:B------:R-:W-:-:S02]  /*16c0*/  IMAD.MOV R4, RZ, RZ, -R4 ;  /* 0x000000ffff047224 */ /* 0x000fc400078e0a04 */
[----:B------:R-:W-:Y:S01]  /*16d0*/  @!P6 IMAD.IADD R7, R7, 0x1, -R0 ;  /* 0x000000010707e824 */ /* 0x000fe200078e0a00 */
[----:B------:R-:W-:Y:S01]  /*16e0*/  ISETP.GT.U32.AND P6, PT, R0, R45, PT ;  /* 0x0000002d0000720c */ /* 0x000fe20003fc4070 */
[----:B------:R-:W-:Y:S01]  /*16f0*/  @!P3 IMAD.MOV R33, RZ, RZ, -R33 ;  /* 0x000000ffff21b224 */ /* 0x000fe200078e0a21 */
[----:B------:R-:W-:Y:S01]  /*1700*/  ISETP.GE.AND P3, PT, R12, RZ, PT ;  /* 0x000000ff0c00720c */ /* 0x000fe20003f66270 */
[----:B------:R-:W-:Y:S02]  /*1710*/  IMAD R23, R0, R4, R23 ;  /* 0x0000000400177224 */ /* 0x000fe400078e0217 */
[----:B------:R-:W-:Y:S02]  /*1720*/  IMAD.MOV.U32 R37, RZ, RZ, R5 ;  /* 0x000000ffff257224 */ /* 0x000fe400078e0005 */
[----:B------:R-:W-:-:S04]  /*1730*/  IMAD.HI.U32 R4, R6, R43, RZ ;  /* 0x0000002b06047227 */ /* 0x000fc800078e00ff */
[----:B------:R-:W-:Y:S01]  /*1740*/  IMAD.MOV.U32 R41, RZ, RZ, R7 ;  /* 0x000000ffff297224 */ /* 0x000fe200078e0007 */
[----:B-1----:R-:W1:Y:S01]  /*1750*/  MUFU.RCP R12, R10 ;  /* 0x0000000a000c7308 */ /* 0x002e620000001000 */
[----:B------:R-:W-:-:S04]  /*1760*/  IMAD.HI.U32 R5, R6, R51, RZ ;  /* 0x0000003306057227 */ /* 0x000fc800078e00ff */
[----:B------:R-:W-:Y:S02]  /*1770*/  IMAD.MOV R4, RZ, RZ, -R4 ;  /* 0x000000ffff047224 */ /* 0x000fe400078e0a04 */
[----:B------:R-:W-:Y:S01]  /*1780*/  @!P5 IMAD.MOV R41, RZ, RZ, -R41 ;  /* 0x000000ffff29d224 */ /* 0x000fe200078e0a29 */
[C---:B------:R-:W-:Y:S01]  /*1790*/  ISETP.GT.U32.AND P5, PT, R0.reuse, R23, PT ;  /* 0x000000170000720c */ /* 0x040fe20003fa4070 */
[----:B------:R-:W-:Y:S02]  /*17a0*/  IMAD.MOV R5, RZ, RZ, -R5 ;  /* 0x000000ffff057224 */ /* 0x000fe400078e0a05 */
[--C-:B------:R-:W-:Y:S02]  /*17b0*/  @!P4 IMAD.IADD R39, R39, 0x1, -R0.reuse ;  /* 0x000000012727c824 */ /* 0x100fe400078e0a00 */
[----:B------:R-:W-:Y:S01]  /*17c0*/  IMAD R7, R0, R4, R43 ;  /* 0x0000000400077224 */ /* 0x000fe200078e022b */
[----:B------:R-:W-:Y:S01]  /*17d0*/  LOP3.LUT R4, R2, 0x20, RZ, 0xfc, !PT ;  /* 0x0000002002047812 */ /* 0x000fe200078efcff */
[----:B------:R-:W-:Y:S01]  /*17e0*/  IMAD R51, R0, R5, R51 ;  /* 0x0000000500337224 */ /* 0x000fe200078e0233 */
[----:B-1----:R-:W-:Y:S01]  /*17f0*/  IADD3 R12, R12, 0xffffffe, RZ ;  /* 0x0ffffffe0c0c7810 */ /* 0x002fe20007ffe0ff */
[----:B------:R-:W-:Y:S01]  /*1800*/  IMAD.MOV.U32 R43, RZ, RZ, R39 ;  /* 0x000000ffff2b7224 */ /* 0x000fe200078e0027 */
[----:B------:R-:W-:Y:S01]  /*1810*/  IABS R47, R4 ;  /* 0x00000004002f7213 */ /* 0x000fe20000000000 */
[--C-:B------:R-:W-:Y:S01]  /*1820*/  @!P6 IMAD.IADD R45, R45, 0x1, -R0.reuse ;  /* 0x000000012d2de824 */ /* 0x100fe200078e0a00 */
[C---:B------:R-:W-:Y:S01]  /*1830*/  ISETP.GT.U32.AND P4, PT, R0.reuse, R7, PT ;  /* 0x000000070000720c */ /* 0x040fe20003f84070 */
[----:B------:R-:W-:Y:S01]  /*1840*/  @!P3 IMAD.MOV R43, RZ, RZ, -R43 ;  /* 0x000000ffff2bb224 */ /* 0x000fe200078e0a2b */
[C---:B------:R-:W-:Y:S01]  /*1850*/  ISETP.GT.U32.AND P3, PT, R0.reuse, R51, PT ;  /* 0x000000330000720c */ /* 0x040fe20003f64070 */
[----:B------:R-:W-:Y:S01]  /*1860*/  @!P5 IMAD.IADD R23, R23, 0x1, -R0 ;  /* 0x000000011717d824 */ /* 0x000fe200078e0a00 */
[----:B------:R-:W-:Y:S01]  /*1870*/  ISETP.GT.U32.AND P6, PT, R0, R45, PT ;  /* 0x0000002d0000720c */ /* 0x000fe20003fc4070 */
[----:B------:R-:W-:Y:S01]  /*1880*/  @!P1 IMAD.MOV R37, RZ, RZ, -R37 ;  /* 0x000000ffff259224 */ /* 0x000fe200078e0a25 */
[----:B------:R-:W-:Y:S01]  /*1890*/  ISETP.GE.AND P1, PT, R8, RZ, PT ;  /* 0x000000ff0800720c */ /* 0x000fe20003f26270 */
[----:B------:R-:W-:Y:S01]  /*18a0*/  IMAD.HI.U32 R5, R6, R47, RZ ;  /* 0x0000002f06057227 */ /* 0x000fe200078e00ff */
[----:B------:R-:W-:-:S02]  /*18b0*/  ISETP.GT.U32.AND P5, PT, R0, R23, PT ;  /* 0x000000170000720c */ /* 0x000fc40003fa4070 */
[----:B------:R-:W-:Y:S01]  /*18c0*/  LOP3.LUT R8, R2, 0x18, RZ, 0xfc, !PT ;  /* 0x0000001802087812 */ /* 0x000fe200078efcff */
[----:B------:R-:W-:Y:S02]  /*18d0*/  IMAD.MOV R5, RZ, RZ, -R5 ;  /* 0x000000ffff057224 */ /* 0x000fe400078e0a05 */
[--C-:B------:R-:W-:Y:S01]  /*18e0*/  @!P4 IMAD.IADD R7, R7, 0x1, -R0.reuse ;  /* 0x000000010707c824 */ /* 0x100fe200078e0a00 */
[----:B------:R-:W-:Y:S01]  /*18f0*/  IABS R55, R8 ;  /* 0x0000000800377213 */ /* 0x000fe20000000000 */
[--C-:B------:R-:W-:Y:S02]  /*1900*/  @!P3 IMAD.IADD R51, R51, 0x1, -R0.reuse ;  /* 0x000000013333b824 */ /* 0x100fe400078e0a00 */
[----:B------:R-:W-:Y:S01]  /*1910*/  @!P6 IMAD.IADD R45, R45, 0x1, -R0 ;  /* 0x000000012d2de824 */ /* 0x000fe200078e0a00 */
[----:B------:R-:W-:Y:S01]  /*1920*/  ISETP.GE.AND P6, PT, R14, RZ, PT ;  /* 0x000000ff0e00720c */ /* 0x000fe20003fc6270 */
[----:B------:R-:W-:Y:S01]  /*1930*/  IMAD.HI.U32 R10, R6, R55, RZ ;  /* 0x00000037060a7227 */ /* 0x000fe200078e00ff */
[----:B------:R-:W-:-:S02]  /*1940*/  ISETP.GT.U32.AND P3, PT, R0, R51, PT ;  /* 0x000000330000720c */ /* 0x000fc40003f64070 */
[----:B------:R-:W-:Y:S01]  /*1950*/  ISETP.GT.U32.AND P4, PT, R0, R7, PT ;  /* 0x000000070000720c */ /* 0x000fe20003f84070 */
[----:B------:R-:W-:Y:S01]  /*1960*/  @!P5 IMAD.IADD R23, R23, 0x1, -R0 ;  /* 0x000000011717d824 */ /* 0x000fe200078e0a00 */
[----:B------:R-:W-:Y:S01]  /*1970*/  ISETP.GE.AND P5, PT, R8, RZ, PT ;  /* 0x000000ff0800720c */ /* 0x000fe20003fa6270 */
[----:B------:R-:W-:Y:S01]  /*1980*/  IMAD R39, R0, R5, R47 ;  /* 0x0000000500277224 */ /* 0x000fe200078e022f */
[----:B------:R-:W-:Y:S01]  /*1990*/  LOP3.LUT R8, R2, 0x10, RZ, 0xfc, !PT ;  /* 0x0000001002087812 */ /* 0x000fe200078efcff */
[----:B------:R-:W-:Y:S01]  /*19a0*/  IMAD.MOV.U32 R47, RZ, RZ, R23 ;  /* 0x000000ffff2f7224 */ /* 0x000fe200078e0017 */
[----:B------:R-:W1:Y:S01]  /*19b0*/  F2I.FTZ.U32.TRUNC.NTZ R5, R12 ;  /* 0x0000000c00057305 */ /* 0x000e62000021f000 */
[----:B------:R-:W-:Y:S01]  /*19c0*/  IMAD.MOV R10, RZ, RZ, -R10 ;  /* 0x000000ffff0a7224 */ /* 0x000fe200078e0a0a */
[----:B------:R-:W-:Y:S01]  /*19d0*/  IABS R61, R8 ;  /* 0x00000008003d7213 */ /* 0x000fe20000000000 */
[----:B------:R-:W-:Y:S01]  /*19e0*/  @!P0 IMAD.MOV R47, RZ, RZ, -R47 ;  /* 0x000000ffff2f8224 */ /* 0x000fe200078e0a2f */
[C---:B------:R-:W-:Y:S01]  /*19f0*/  ISETP.GT.U32.AND P0, PT, R0.reuse, R39, PT ;  /* 0x000000270000720c */ /* 0x040fe20003f04070 */
[----:B------:R-:W-:Y:S01]  /*1a00*/  IMAD R55, R0, R10, R55 ;  /* 0x0000000a00377224 */ /* 0x000fe200078e0237 */
[----:B------:R-:W-:Y:S01]  /*1a10*/  LOP3.LUT R10, R2, 0xc, RZ, 0xfc, !PT ;  /* 0x0000000c020a7812 */ /* 0x000fe200078efcff */
[----:B------:R-:W-:-:S02]  /*1a20*/  @!P3 IMAD.IADD R51, R51, 0x1, -R0 ;  /* 0x000000013333b824 */ /* 0x000fc400078e0a00 */
[----:B------:R-:W-:Y:S01]  /*1a30*/  @!P2 IMAD.MOV R45, RZ, RZ, -R45 ;  /* 0x000000ffff2da224 */ /* 0x000fe200078e0a2d */
[----:B------:R-:W-:Y:S01]  /*1a40*/  ISETP.GE.AND P2, PT, R4, RZ, PT ;  /* 0x000000ff0400720c */ /* 0x000fe20003f46270 */
[----:B------:R-:W-:Y:S01]  /*1a50*/  @!P6 IMAD.MOV R51, RZ, RZ, -R51 ;  /* 0x000000ffff33e224 */ /* 0x000fe200078e0a33 */
[----:B------:R-:W-:Y:S01]  /*1a60*/  ISETP.GT.U32.AND P6, PT, R0, R55, PT ;  /* 0x000000370000720c */ /* 0x000fe20003fc4070 */
[--C-:B------:R-:W-:Y:S01]  /*1a70*/  @!P4 IMAD.IADD R7, R7, 0x1, -R0.reuse ;  /* 0x000000010707c824 */ /* 0x100fe200078e0a00 */
[----:B------:R-:W-:Y:S02]  /*1a80*/  LOP3.LUT R4, R2, 0x14, RZ, 0xfc, !PT ;  /* 0x0000001402047812 */ /* 0x000fe400078efcff */
[----:B------:R-:W-:Y:S01]  /*1a90*/  ISETP.GE.AND P3, PT, R10, RZ, PT ;  /* 0x000000ff0a00720c */ /* 0x000fe20003f66270 */
[----:B------:R-:W-:Y:S01]  /*1aa0*/  @!P0 IMAD.IADD R39, R39, 0x1, -R0 ;  /* 0x0000000127278824 */ /* 0x000fe200078e0a00 */
[----:B------:R-:W-:Y:S01]  /*1ab0*/  IABS R59, R4 ;  /* 0x00000004003b7213 */ /* 0x000fe20000000000 */
[----:B------:R-:W-:Y:S01]  /*1ac0*/  IMAD.MOV.U32 R49, RZ, RZ, R7 ;  /* 0x000000ffff317224 */ /* 0x000fe200078e0007 */
[----:B------:R-:W-:Y:S01]  /*1ad0*/  IABS R63, R10 ;  /* 0x0000000a003f7213 */ /* 0x000fe20000000000 */
[----:B-1----:R-:W-:Y:S01]  /*1ae0*/  IMAD.MOV R10, RZ, RZ, -R5 ;  /* 0x000000ffff0a7224 */ /* 0x002fe200078e0a05 */
[----:B------:R-:W-:Y:S01]  /*1af0*/  ISETP.GT.U32.AND P0, PT, R0, R39, PT ;  /* 0x000000270000720c */ /* 0x000fe20003f04070 */
[----:B------:R-:W-:Y:S01]  /*1b00*/  IMAD.HI.U32 R7, R6, R59, RZ ;  /* 0x0000003b06077227 */ /* 0x000fe200078e00ff */
[----:B------:R-:W-:-:S03]  /*1b10*/  ISETP.GE.AND P4, PT, R4, RZ, PT ;  /* 0x000000ff0400720c */ /* 0x000fc60003f86270 */
[--C-:B------:R-:W-:Y:S02]  /*1b20*/  @!P6 IMAD.IADD R55, R55, 0x1, -R0.reuse ;  /* 0x000000013737e824 */ /* 0x100fe400078e0a00 */
[----:B------:R-:W-:Y:S02]  /*1b30*/  IMAD R23, R10, R75, RZ ;  /* 0x0000004b0a177224 */ /* 0x000fe400078e02ff */
[----:B------:R-:W-:Y:S01]  /*1b40*/  IMAD.MOV R10, RZ, RZ, -R7 ;  /* 0x000000ffff0a7224 */ /* 0x000fe200078e0a07 */
[----:B------:R-:W-:Y:S01]  /*1b50*/  ISETP.GT.U32.AND P6, PT, R0, R55, PT ;  /* 0x000000370000720c */ /* 0x000fe20003fc4070 */
[----:B------:R-:W-:Y:S01]  /*1b60*/  @!P1 IMAD.MOV R49, RZ, RZ, -R49 ;  /* 0x000000ffff319224 */ /* 0x000fe200078e0a31 */
[----:B------:R-:W-:Y:S01]  /*1b70*/  ISETP.GE.AND P1, PT, R8, RZ, PT ;  /* 0x000000ff0800720c */ /* 0x000fe20003f26270 */
[----:B------:R-:W-:Y:S02]  /*1b80*/  IMAD R59, R0, R10, R59 ;  /* 0x0000000a003b7224 */ /* 0x000fe400078e023b */
[----:B------:R-:W-:-:S02]  /*1b90*/  @!P0 IMAD.IADD R39, R39, 0x1, -R0 ;  /* 0x0000000127278824 */ /* 0x000fc400078e0a00 */
[----:B------:R-:W-:Y:S01]  /*1ba0*/  IMAD.HI.U32 R8, R6, R61, RZ ;  /* 0x0000003d06087227 */ /* 0x000fe200078e00ff */
[----:B------:R-:W-:-:S03]  /*1bb0*/  ISETP.GT.U32.AND P0, PT, R0, R59, PT ;  /* 0x0000003b0000720c */ /* 0x000fc60003f04070 */
[----:B------:R-:W-:Y:S02]  /*1bc0*/  IMAD.MOV R8, RZ, RZ, -R8 ;  /* 0x000000ffff087224 */ /* 0x000fe400078e0a08 */
[--C-:B------:R-:W-:Y:S02]  /*1bd0*/  @!P6 IMAD.IADD R55, R55, 0x1, -R0.reuse ;  /* 0x000000013737e824 */ /* 0x100fe400078e0a00 */
[----:B------:R-:W-:Y:S01]  /*1be0*/  IMAD R61, R0, R8, R61 ;  /* 0x00000008003d7224 */ /* 0x000fe200078e023d */
[----:B------:R-:W-:Y:S01]  /*1bf0*/  LEA.HI R8, R26, R3, RZ, 0x1b ;  /* 0x000000031a087211 */ /* 0x000fe200078fd8ff */
[----:B------:R-:W-:Y:S02]  /*1c00*/  IMAD.MOV.U32 R57, RZ, RZ, R55 ;  /* 0x000000ffff397224 */ /* 0x000fe400078e0037 */
[----:B------:R-:W-:Y:S01]  /*1c10*/  IMAD.MOV.U32 R4, RZ, RZ, RZ ;  /* 0x000000ffff047224 */ /* 0x000fe200078e00ff */
[----:B------:R-:W-:Y:S01]  /*1c20*/  IADD3 R18, R8, 0x3c, RZ ;  /* 0x0000003c08127810 */ /* 0x000fe20007ffe0ff */
[----:B------:R-:W-:Y:S01]  /*1c30*/  @!P5 IMAD.MOV R57, RZ, RZ, -R57 ;  /* 0x000000ffff39d224 */ /* 0x000fe200078e0a39 */
[----:B------:R-:W-:Y:S01]  /*1c40*/  ISETP.GT.U32.AND P5, PT, R0, R61, PT ;  /* 0x0000003d0000720c */ /* 0x000fe20003fa4070 */
[----:B------:R-:W-:-:S02]  /*1c50*/  @!P0 IMAD.IADD R59, R59, 0x1, -R0 ;  /* 0x000000013b3b8824 */ /* 0x000fc400078e0a00 */
[----:B------:R-:W-:-:S03]  /*1c60*/  IMAD.HI.U32 R7, R6, R63, RZ ;  /* 0x0000003f06077227 */ /* 0x000fc600078e00ff */
[----:B------:R-:W-:Y:S01]  /*1c70*/  ISETP.GT.U32.AND P0, PT, R0, R59, PT ;  /* 0x0000003b0000720c */ /* 0x000fe20003f04070 */
[----:B------:R-:W-:Y:S01]  /*1c80*/  IMAD.HI.U32 R12, R5, R23, R4 ;  /* 0x00000017050c7227 */ /* 0x000fe200078e0004 */
[C---:B------:R-:W-:Y:S02]  /*1c90*/  IADD3 R4, R8.reuse, 0x7c, RZ ;  /* 0x0000007c08047810 */ /* 0x040fe40007ffe0ff */
[----:B------:R-:W-:Y:S01]  /*1ca0*/  IADD3 R5, R8, 0x5c, RZ ;  /* 0x0000005c08057810 */ /* 0x000fe20007ffe0ff */
[----:B------:R-:W-:Y:S01]  /*1cb0*/  IMAD.MOV.U32 R53, RZ, RZ, R39 ;  /* 0x000000ffff357224 */ /* 0x000fe200078e0027 */
[----:B------:R-:W-:Y:S01]  /*1cc0*/  IABS R23, R4 ;  /* 0x0000000400177213 */ /* 0x000fe20000000000 */
[----:B------:R-:W-:Y:S01]  /*1cd0*/  IMAD.MOV R7, RZ, RZ, -R7 ;  /* 0x000000ffff077224 */ /* 0x000fe200078e0a07 */
[----:B------:R-:W-:Y:S01]  /*1ce0*/  IABS R39, R5 ;  /* 0x0000000500277213 */ /* 0x000fe20000000000 */
[----:B------:R-:W-:Y:S01]  /*1cf0*/  @!P2 IMAD.MOV R53, RZ, RZ, -R53 ;  /* 0x000000ffff35a224 */ /* 0x000fe200078e0a35 */
[----:B------:R-:W-:Y:S01]  /*1d00*/  ISETP.GE.AND P2, PT, R4, RZ, PT ;  /* 0x000000ff0400720c */ /* 0x000fe20003f46270 */
[--C-:B------:R-:W-:Y:S01]  /*1d10*/  @!P5 IMAD.IADD R61, R61, 0x1, -R0.reuse ;  /* 0x000000013d3dd824 */ /* 0x100fe200078e0a00 */
[----:B------:R-:W-:Y:S01]  /*1d20*/  IABS R4, R18 ;  /* 0x0000001200047213 */ /* 0x000fe20000000000 */
[C---:B------:R-:W-:Y:S01]  /*1d30*/  IMAD R63, R0.reuse, R7, R63 ;  /* 0x00000007003f7224 */ /* 0x040fe200078e023f */
[----:B------:R-:W-:Y:S01]  /*1d40*/  ISETP.GE.AND P6, PT, R5, RZ, PT ;  /* 0x000000ff0500720c */ /* 0x000fe20003fc6270 */
[----:B------:R-:W-:Y:S01]  /*1d50*/  @!P0 IMAD.IADD R59, R59, 0x1, -R0 ;  /* 0x000000013b3b8824 */ /* 0x000fe200078e0a00 */
[C---:B------:R-:W-:Y:S01]  /*1d60*/  ISETP.GT.U32.AND P5, PT, R0.reuse, R61, PT ;  /* 0x0000003d0000720c */ /* 0x040fe20003fa4070 */
[----:B------:R-:W-:Y:S01]  /*1d70*/  IMAD.MOV.U32 R55, RZ, RZ, R4 ;  /* 0x000000ffff377224 */ /* 0x000fe200078e0004 */
[----:B------:R-:W-:Y:S01]  /*1d80*/  ISETP.GT.U32.AND P0, PT, R0, R63, PT ;  /* 0x0000003f0000720c */ /* 0x000fe20003f04070 */
[----:B------:R-:W-:Y:S01]  /*1d90*/  IMAD.HI.U32 R4, R6, R23, RZ ;  /* 0x0000001706047227 */ /* 0x000fe200078e00ff */
[----:B------:R-:W-:-:S03]  /*1da0*/  IADD3 R8, R8, 0x1c, RZ ;  /* 0x0000001c08087810 */ /* 0x000fc60007ffe0ff */
[----:B------:R-:W-:Y:S01]  /*1db0*/  IMAD.HI.U32 R10, R6, R67, RZ ;  /* 0x00000043060a7227 */ /* 0x000fe200078e00ff */
[----:B------:R-:W-:-:S03]  /*1dc0*/  IABS R65, R8 ;  /* 0x0000000800417213 */ /* 0x000fc60000000000 */
[----:B------:R-:W-:-:S04]  /*1dd0*/  IMAD.HI.U32 R5, R6, R39, RZ ;  /* 0x0000002706057227 */ /* 0x000fc800078e00ff */
[----:B------:R-:W-:Y:S02]  /*1de0*/  IMAD.MOV R4, RZ, RZ, -R4 ;  /* 0x000000ffff047224 */ /* 0x000fe400078e0a04 */
[----:B------:R-:W-:Y:S02]  /*1df0*/  IMAD.MOV R16, RZ, RZ, -R10 ;  /* 0x000000ffff107224 */ /* 0x000fe400078e0a0a */
[----:B------:R-:W-:Y:S02]  /*1e00*/  IMAD.MOV R10, RZ, RZ, -R5 ;  /* 0x000000ffff0a7224 */ /* 0x000fe400078e0a05 */
[C---:B------:R-:W-:Y:S02]  /*1e10*/  IMAD R5, R0.reuse, R4, R23 ;  /* 0x0000000400057224 */ /* 0x040fe400078e0217 */
[C---:B------:R-:W-:Y:S01]  /*1e20*/  IMAD R23, R0.reuse, R10, R39 ;  /* 0x0000000a00177224 */ /* 0x040fe200078e0227 */
[----:B------:R-:W-:Y:S01]  /*1e30*/  IABS R10, R32 ;  /* 0x00000020000a7213 */ /* 0x000fe20000000000 */
[----:B------:R-:W-:Y:S01]  /*1e40*/  @!P5 IMAD.IADD R61, R61, 0x1, -R0 ;  /* 0x000000013d3dd824 */ /* 0x000fe200078e0a00 */
[----:B------:R-:W-:Y:S01]  /*1e50*/  ISETP.GT.U32.AND P5, PT, R0, R5, PT ;  /* 0x000000050000720c */ /* 0x000fe20003fa4070 */
[----:B------:R-:W-:-:S04]  /*1e60*/  IMAD.HI.U32 R7, R6, R55, RZ ;  /* 0x0000003706077227 */ /* 0x000fc800078e00ff */
[----:B------:R-:W-:Y:S02]  /*1e70*/  @!P0 IMAD.IADD R63, R63, 0x1, -R0 ;  /* 0x000000013f3f8824 */ /* 0x000fe400078e0a00 */
[----:B------:R-:W-:Y:S01]  /*1e80*/  @!P1 IMAD.MOV R61, RZ, RZ, -R61 ;  /* 0x000000ffff3d9224 */ /* 0x000fe200078e0a3d */
[C---:B------:R-:W-:Y:S01]  /*1e90*/  ISETP.GT.U32.AND P1, PT, R0.reuse, R23, PT ;  /* 0x000000170000720c */ /* 0x040fe20003f24070 */
[----:B------:R-:W-:Y:S01]  /*1ea0*/  IMAD.MOV R14, RZ, RZ, -R7 ;  /* 0x000000ffff0e7224 */ /* 0x000fe200078e0a07 */
[----:B------:R-:W-:Y:S01]  /*1eb0*/  ISETP.GT.U32.AND P0, PT, R0, R63, PT ;  /* 0x0000003f0000720c */ /* 0x000fe20003f04070 */
[----:B------:R-:W-:-:S04]  /*1ec0*/  IMAD.HI.U32 R4, R6, R65, RZ ;  /* 0x0000004106047227 */ /* 0x000fc800078e00ff */
[----:B------:R-:W-:Y:S01]  /*1ed0*/  IMAD R39, R0, R14, R55 ;  /* 0x0000000e00277224 */ /* 0x000fe200078e0237 */
[----:B------:R-:W-:Y:S01]  /*1ee0*/  LOP3.LUT R14, R2, 0x4, RZ, 0xfc, !PT ;  /* 0x00000004020e7812 */ /* 0x000fe200078efcff */
[----:B------:R-:W-:Y:S01]  /*1ef0*/  IMAD R7, R0, R16, R67 ;  /* 0x0000001000077224 */ /* 0x000fe200078e0243 */
[----:B------:R-:W-:Y:S01]  /*1f00*/  LOP3.LUT R16, R26, 0x1f, RZ, 0xc0, !PT ;  /* 0x0000001f1a107812 */ /* 0x000fe200078ec0ff */
[----:B------:R-:W-:Y:S01]  /*1f10*/  IMAD.MOV R4, RZ, RZ, -R4 ;  /* 0x000000ffff047224 */ /* 0x000fe200078e0a04 */
[----:B------:R-:W-:Y:S01]  /*1f20*/  IABS R67, R14 ;  /* 0x0000000e00437213 */ /* 0x000fe20000000000 */
[--C-:B------:R-:W-:Y:S02]  /*1f30*/  @!P5 IMAD.IADD R5, R5, 0x1, -R0.reuse ;  /* 0x000000010505d824 */ /* 0x100fe400078e0a00 */
[C---:B------:R-:W-:Y:S02]  /*1f40*/  IMAD R55, R0.reuse, R4, R65 ;  /* 0x0000000400377224 */ /* 0x040fe400078e0241 */
[--C-:B------:R-:W-:Y:S01]  /*1f50*/  @!P1 IMAD.IADD R23, R23, 0x1, -R0.reuse ;  /* 0x0000000117179824 */ /* 0x100fe200078e0a00 */
[C---:B------:R-:W-:Y:S01]  /*1f60*/  ISETP.GT.U32.AND P1, PT, R0.reuse, R5, PT ;  /* 0x000000050000720c */ /* 0x040fe20003f24070 */
[----:B------:R-:W-:Y:S01]  /*1f70*/  @!P0 IMAD.IADD R63, R63, 0x1, -R0 ;  /* 0x000000013f3f8824 */ /* 0x000fe200078e0a00 */
[----:B------:R-:W-:Y:S01]  /*1f80*/  ISETP.GT.U32.AND P0, PT, R0, R39, PT ;  /* 0x000000270000720c */ /* 0x000fe20003f04070 */
[----:B------:R-:W-:Y:S01]  /*1f90*/  IMAD.HI.U32 R4, R6, R67, RZ ;  /* 0x0000004306047227 */ /* 0x000fe200078e00ff */
[----:B------:R-:W-:-:S03]  /*1fa0*/  ISETP.GT.U32.AND P5, PT, R0, R55, PT ;  /* 0x000000370000720c */ /* 0x000fc60003fa4070 */
[----:B------:R-:W-:-:S04]  /*1fb0*/  IMAD.HI.U32 R6, R6, R69, RZ ;  /* 0x0000004506067227 */ /* 0x000fc800078e00ff */
[----:B------:R-:W-:Y:S02]  /*1fc0*/  IMAD.MOV R6, RZ, RZ, -R6 ;  /* 0x000000ffff067224 */ /* 0x000fe400078e0a06 */
[--C-:B------:R-:W-:Y:S02]  /*1fd0*/  @!P1 IMAD.IADD R5, R5, 0x1, -R0.reuse ;  /* 0x0000000105059824 */ /* 0x100fe400078e0a00 */
[C---:B------:R-:W-:Y:S02]  /*1fe0*/  IMAD R69, R0.reuse, R6, R69 ;  /* 0x0000000600457224 */ /* 0x040fe400078e0245 */
[--C-:B------:R-:W-:Y:S01]  /*1ff0*/  @!P0 IMAD.IADD R39, R39, 0x1, -R0.reuse ;  /* 0x0000000127278824 */ /* 0x100fe200078e0a00 */
[C---:B------:R-:W-:Y:S01]  /*2000*/  ISETP.GT.U32.AND P0, PT, R0.reuse, R23, PT ;  /* 0x000000170000720c */ /* 0x040fe20003f04070 */
[----:B------:R-:W-:Y:S01]  /*2010*/  @!P4 IMAD.MOV R59, RZ, RZ, -R59 ;  /* 0x000000ffff3bc224 */ /* 0x000fe200078e0a3b */
[C---:B------:R-:W-:Y:S01]  /*2020*/  ISETP.GT.U32.AND P1, PT, R0.reuse, R69, PT ;  /* 0x000000450000720c */ /* 0x040fe20003f24070 */
[----:B------:R-:W-:Y:S01]  /*2030*/  @!P3 IMAD.MOV R63, RZ, RZ, -R63 ;  /* 0x000000ffff3fb224 */ /* 0x000fe200078e0a3f */
[C---:B------:R-:W-:Y:S01]  /*2040*/  ISETP.GT.U32.AND P4, PT, R0.reuse, R7, PT ;  /* 0x000000070000720c */ /* 0x040fe20003f84070 */
[----:B------:R-:W-:Y:S01]  /*2050*/  @!P5 IMAD.IADD R55, R55, 0x1, -R0 ;  /* 0x000000013737d824 */ /* 0x000fe200078e0a00 */
[----:B------:R-:W-:Y:S01]  /*2060*/  ISETP.GT.U32.AND P3, PT, R0, R39, PT ;  /* 0x000000270000720c */ /* 0x000fe20003f64070 */
[----:B------:R-:W-:-:S02]  /*2070*/  IMAD.MOV R4, RZ, RZ, -R4 ;  /* 0x000000ffff047224 */ /* 0x000fc400078e0a04 */
[----:B------:R-:W-:Y:S01]  /*2080*/  IMAD.HI.U32 R12, R12, R10, RZ ;  /* 0x0000000a0c0c7227 */ /* 0x000fe200078e00ff */
[----:B------:R-:W-:-:S03]  /*2090*/  ISETP.GT.U32.AND P5, PT, R0, R55, PT ;  /* 0x000000370000720c */ /* 0x000fc60003fa4070 */
[C---:B------:R-:W-:Y:S02]  /*20a0*/  IMAD R67, R0.reuse, R4, R67 ;  /* 0x0000000400437224 */ /* 0x040fe400078e0243 */
[--C-:B------:R-:W-:Y:S02]  /*20b0*/  @!P1 IMAD.IADD R69, R69, 0x1, -R0.reuse ;  /* 0x0000000145459824 */ /* 0x100fe400078e0a00 */
[----:B------:R-:W-:Y:S02]  /*20c0*/  @!P4 IMAD.IADD R7, R7, 0x1, -R0 ;  /* 0x000000010707c824 */ /* 0x000fe400078e0a00 */
[----:B------:R-:W-:Y:S01]  /*20d0*/  IMAD.MOV R12, RZ, RZ, -R12 ;  /* 0x000000ffff0c7224 */ /* 0x000fe200078e0a0c */
[C---:B------:R-:W-:Y:S01]  /*20e0*/  ISETP.GT.U32.AND P1, PT, R0.reuse, R69, PT ;  /* 0x000000450000720c */ /* 0x040fe20003f24070 */
[----:B------:R-:W-:Y:S01]  /*20f0*/  @!P3 IMAD.IADD R39, R39, 0x1, -R0 ;  /* 0x000000012727b824 */ /* 0x000fe200078e0a00 */
[C---:B------:R-:W-:Y:S01]  /*2100*/  ISETP.GT.U32.AND P3, PT, R0.reuse, R67, PT ;  /* 0x000000430000720c */ /* 0x040fe20003f64070 */
[----:B------:R-:W-:Y:S01]  /*2110*/  IMAD R4, R75, R12, R10 ;  /* 0x0000000c4b047224 */ /* 0x000fe200078e020a */
[----:B------:R-:W-:Y:S01]  /*2120*/  ISETP.GT.U32.AND P4, PT, R0, R7, PT ;  /* 0x000000070000720c */ /* 0x000fe20003f84070 */
[--C-:B------:R-:W-:Y:S01]  /*2130*/  @!P5 IMAD.IADD R55, R55, 0x1, -R0.reuse ;  /* 0x000000013737d824 */ /* 0x100fe200078e0a00 */
[C---:B------:R-:W-:Y:S01]  /*2140*/  LOP3.LUT R10, R26.reuse, 0x40, RZ, 0xc0, !PT ;  /* 0x000000401a0a7812 */ /* 0x040fe200078ec0ff */
[--C-:B------:R-:W-:Y:S01]  /*2150*/  @!P0 IMAD.IADD R23, R23, 0x1, -R0.reuse ;  /* 0x0000000117178824 */ /* 0x100fe200078e0a00 */
[----:B------:R-:W-:Y:S01]  /*2160*/  ISETP.GT.U32.AND P5, PT, R75, R4, PT ;  /* 0x000000044b00720c */ /* 0x000fe20003fa4070 */
[----:B------:R-:W-:Y:S01]  /*2170*/  IMAD.SHL.U32 R6, R26, 0x2, RZ ;  /* 0x000000021a067824 */ /* 0x000fe200078e00ff */
[----:B------:R-:W-:Y:S01]  /*2180*/  ISETP.GE.AND P0, PT, R18, RZ, PT ;  /* 0x000000ff1200720c */ /* 0x000fe20003f06270 */
[----:B------:R-:W-:Y:S01]  /*2190*/  @!P2 IMAD.MOV R5, RZ, RZ, -R5 ;  /* 0x000000ffff05a224 */ /* 0x000fe200078e0a05 */
[----:B------:R-:W-:Y:S01]  /*21a0*/  ISETP.NE.AND P2, PT, RZ, c[0x0][0x17c], PT ;  /* 0x00005f00ff007a0c */ /* 0x000fe20003f45270 */
[--C-:B------:R-:W-:Y:S01]  /*21b0*/  @!P1 IMAD.IADD R69, R69, 0x1, -R0.reuse ;  /* 0x0000000145459824 */ /* 0x100fe200078e0a00 */
[----:B------:R-:W-:Y:S01]  /*21c0*/  ISETP.GE.AND P1, PT, R2, RZ, PT ;  /* 0x000000ff0200720c */ /* 0x000fe20003f26270 */
[--C-:B------:R-:W-:Y:S01]  /*21d0*/  @!P3 IMAD.IADD R67, R67, 0x1, -R0.reuse ;  /* 0x000000014343b824 */ /* 0x100fe200078e0a00 */
[----:B------:R-:W-:Y:S01]  /*21e0*/  LOP3.LUT R71, R6, 0x10, RZ, 0xc0, !PT ;  /* 0x0000001006477812 */ /* 0x000fe200078ec0ff */
[----:B------:R-:W-:Y:S01]  /*21f0*/  @!P4 IMAD.IADD R7, R7, 0x1, -R0 ;  /* 0x000000010707c824 */ /* 0x000fe200078e0a00 */
[----:B------:R-:W-:Y:S01]  /*2200*/  ISETP.GE.AND P4, PT, R20, RZ, PT ;  /* 0x000000ff1400720c */ /* 0x000fe20003f86270 */
[----:B------:R-:W-:Y:S01]  /*2210*/  @!P6 IMAD.MOV R23, RZ, RZ, -R23 ;  /* 0x000000ffff17e224 */ /* 0x000fe200078e0a17 */
[----:B------:R-:W-:Y:S01]  /*2220*/  ISETP.GT.U32.AND P3, PT, R0, R67, PT ;  /* 0x000000430000720c */ /* 0x000fe20003f64070 */
[----:B------:R-:W-:Y:S01]  /*2230*/  @!P5 IMAD.IADD R4, R4, 0x1, -R75 ;  /* 0x000000010404d824 */ /* 0x000fe200078e0a4b */
[----:B------:R-:W-:Y:S01]  /*2240*/  LEA.HI R71, R10, R71, RZ, 0x1f ;  /* 0x000000470a477211 */ /* 0x000fe200078ff8ff */
[----:B------:R-:W-:Y:S01]  /*2250*/  IMAD.MOV.U32 R65, RZ, RZ, R7 ;  /* 0x000000ffff417224 */ /* 0x000fe200078e0007 */
[----:B------:R-:W-:Y:S01]  /*2260*/  SHF.R.S32.HI R10, RZ, 0x6, R26 ;  /* 0x00000006ff0a7819 */ /* 0x000fe2000001141a */
[----:B------:R-:W-:Y:S01]  /*2270*/  IMAD.SHL.U32 R7, R26, 0x8, RZ ;  /* 0x000000081a077824 */ /* 0x000fe200078e00ff */
[----:B------:R-:W-:Y:S01]  /*2280*/  ISETP.GT.U32.AND P5, PT, R75, R4, PT ;  /* 0x000000044b00720c */ /* 0x000fe20003fa4070 */
[----:B------:R-:W-:Y:S01]  /*2290*/  @!P1 IMAD.MOV R69, RZ, RZ, -R69 ;  /* 0x000000ffff459224 */ /* 0x000fe200078e0a45 */
[----:B------:R-:W-:Y:S01]  /*22a0*/  ISETP.GE.AND P1, PT, R32, RZ, PT ;  /* 0x000000ff2000720c */ /* 0x000fe20003f26270 */
[----:B------:R-:W-:Y:S01]  /*22b0*/  @!P0 IMAD.MOV R39, RZ, RZ, -R39 ;  /* 0x000000ffff278224 */ /* 0x000fe200078e0a27 */
[----:B------:R-:W-:Y:S01]  /*22c0*/  ISETP.NE.AND P0, PT, RZ, c[0x0][0x178], PT ;  /* 0x00005e00ff007a0c */ /* 0x000fe20003f05270 */
[----:B------:R-:W-:Y:S01]  /*22d0*/  @!P4 IMAD.MOV R65, RZ, RZ, -R65 ;  /* 0x000000ffff41c224 */ /* 0x000fe200078e0a41 */
[----:B------:R-:W-:Y:S01]  /*22e0*/  ISETP.GE.AND P4, PT, R8, RZ, PT ;  /* 0x000000ff0800720c */ /* 0x000fe20003f86270 */
[----:B------:R-:W-:Y:S01]  /*22f0*/  @!P3 IMAD.IADD R67, R67, 0x1, -R0 ;  /* 0x000000014343b824 */ /* 0x000fe200078e0a00 */
[----:B------:R-:W-:Y:S01]  /*2300*/  LOP3.LUT R8, R26, 0x7, RZ, 0xc0, !PT ;  /* 0x000000071a087812 */ /* 0x000fe200078ec0ff */
[----:B------:R-:W-:Y:S01]  /*2310*/  IMAD R249, R16, c[0x0][0x18c], RZ ;  /* 0x0000630010f97a24 */ /* 0x000fe200078e02ff */
[----:B------:R-:W-:-:S02]  /*2320*/  LOP3.LUT R73, R7, 0x30, RZ, 0xc0, !PT ;  /* 0x0000003007497812 */ /* 0x000fc400078ec0ff */
[----:B------:R-:W-:Y:S01]  /*2330*/  SGXT R7, R10, 0x1 ;  /* 0x000000010a07781a */ /* 0x000fe20000000200 */
[----:B------:R-:W-:Y:S01]  /*2340*/  @!P5 IMAD.IADD R4, R4, 0x1, -R75 ;  /* 0x000000010404d824 */ /* 0x000fe200078e0a4b */
[----:B------:R-:W-:Y:S01]  /*2350*/  ISETP.GE.AND P3, PT, R14, RZ, PT ;  /* 0x000000ff0e00720c */ /* 0x000fe20003f66270 */
[C---:B------:R-:W-:Y:S01]  /*2360*/  IMAD R73, R8.reuse, 0x40, R73 ;  /* 0x0000004008497824 */ /* 0x040fe200078e0249 */
[----:B------:R-:W-:Y:S01]  /*2370*/  LOP3.LUT R7, R7, 0x90, RZ, 0xc0, !PT ;  /* 0x0000009007077812 */ /* 0x000fe200078ec0ff */
[----:B------:R-:W-:Y:S01]  /*2380*/  IMAD R8, R8, 0x110, RZ ;  /* 0x0000011008087824 */ /* 0x000fe200078e02ff */
[----:B------:R-:W-:Y:S01]  /*2390*/  LOP3.LUT R0, RZ, c[0x0][0x17c], RZ, 0x33, !PT ;  /* 0x00005f00ff007a12 */ /* 0x000fe200078e33ff */
[C---:B------:R-:W-:Y:S01]  /*23a0*/  IMAD.SHL.U32 R10, R26.reuse, 0x10, RZ ;  /* 0x000000101a0a7824 */ /* 0x040fe200078e00ff */
[----:B------:R-:W-:Y:S01]  /*23b0*/  LOP3.LUT R2, R7, 0x7e, R6, 0x78, !PT ;  /* 0x0000007e07027812 */ /* 0x000fe200078e7806 */
[----:B------:R-:W-:Y:S01]  /*23c0*/  IMAD.SHL.U32 R7, R26, 0x80, RZ ;  /* 0x000000801a077824 */ /* 0x000fe200078e00ff */
[----:B------:R-:W-:Y:S01]  /*23d0*/  SEL R5, R0, R5, !P2 ;  /* 0x0000000500057207 */ /* 0x000fe20005000000 */
[----:B------:R-:W-:Y:S01]  /*23e0*/  @!P1 IMAD.MOV R4, RZ, RZ, -R4 ;  /* 0x000000ffff049224 */ /* 0x000fe200078e0a04 */
[----:B------:R-:W-:Y:S01]  /*23f0*/  LOP3.LUT R8, R8, R71, RZ, 0x3c, !PT ;  /* 0x0000004708087212 */ /* 0x000fe200078e3cff */
[----:B------:R-:W-:Y:S01]  /*2400*/  @!P4 IMAD.MOV R55, RZ, RZ, -R55 ;  /* 0x000000ffff37c224 */ /* 0x000fe200078e0a37 */
[C---:B------:R-:W-:Y:S01]  /*2410*/  SEL R9, R0.reuse, R9, !P2 ;  /* 0x0000000900097207 */ /* 0x040fe20005000000 */
[----:B------:R-:W-:Y:S01]  /*2420*/  @!P3 IMAD.MOV R67, RZ, RZ, -R67 ;  /* 0x000000ffff43b224 */ /* 0x000fe200078e0a43 */
[C---:B------:R-:W-:Y:S01]  /*2430*/  SEL R11, R0.reuse, R11, !P2 ;  /* 0x0000000b000b7207 */ /* 0x040fe20005000000 */
[----:B------:R-:W-:Y:S01]  /*2440*/  IMAD R246, R5, c[0x0][0x190], RZ ;  /* 0x0000640005f67a24 */ /* 0x000fe200078e02ff */
[----:B------:R-:W-:Y:S01]  /*2450*/  SEL R13, R0, R13, !P2 ;  /* 0x0000000d000d7207 */ /* 0x000fe20005000000 */
[----:B------:R-:W-:Y:S01]  /*2460*/  IMAD R9, R9, c[0x0][0x190], RZ ;  /* 0x0000640009097a24 */ /* 0x000fe200078e02ff */
[----:B------:R-:W-:Y:S01]  /*2470*/  @!P0 LOP3.LUT R4, RZ, c[0x0][0x178], RZ, 0x33, !PT ;  /* 0x00005e00ff048a12 */ /* 0x000fe200078e33ff */
[----:B------:R-:W-:Y:S01]  /*2480*/  IMAD R11, R11, c[0x0][0x190], RZ ;  /* 0x000064000b0b7a24 */ /* 0x000fe200078e02ff */
[----:B------:R-:W-:Y:S01]  /*2490*/  LOP3.LUT R73, R73, 0x30, R6, 0x78, !PT ;  /* 0x0000003049497812 */ /* 0x000fe200078e7806 */
[----:B------:R-:W-:Y:S01]  /*24a0*/  IMAD R13, R13, c[0x0][0x190], RZ ;  /* 0x000064000d0d7a24 */ /* 0x000fe200078e02ff */
[----:B------:R-:W-:Y:S01]  /*24b0*/  LOP3.LUT R6, R10, 0x200, RZ, 0xc0, !PT ;  /* 0x000002000a067812 */ /* 0x000fe200078ec0ff */
[----:B------:R-:W-:Y:S01]  /*24c0*/  IMAD R5, R4, c[0x0][0x184], RZ ;  /* 0x0000610004057a24 */ /* 0x000fe200078e02ff */
[----:B------:R-:W-:Y:S01]  /*24d0*/  LOP3.LUT R7, R8, 0x800, R7, 0xf8, !PT ;  /* 0x0000080008077812 */ /* 0x000fe200078ef807 */
[----:B------:R-:W-:Y:S01]  /*24e0*/  CS2R R70, SRZ ;  /* 0x0000000000467805 */ /* 0x000fe2000001ff00 */
[----:B------:R-:W-:Y:S01]  /*24f0*/  SEL R15, R0, R15, !P2 ;  /* 0x0000000f000f7207 */ /* 0x000fe20005000000 */
[----:B------:R-:W-:Y:S01]  /*2500*/  IMAD.IADD R6, R6, 0x1, R73 ;  /* 0x0000000106067824 */ /* 0x000fe200078e0249 */
[C---:B------:R-:W-:Y:S01]  /*2510*/  SEL R17, R0.reuse, R17, !P2 ;  /* 0x0000001100117207 */ /* 0x040fe20005000000 */
[----:B------:R-:W-:Y:S01]  /*2520*/  CS2R R72, SRZ ;  /* 0x0000000000487805 */ /* 0x000fe2000001ff00 */
[C---:B------:R-:W-:Y:S01]  /*2530*/  SEL R19, R0.reuse, R19, !P2 ;  /* 0x0000001300137207 */ /* 0x040fe20005000000 */
[----:B------:R-:W-:Y:S01]  /*2540*/  IMAD R15, R15, c[0x0][0x190], RZ ;  /* 0x000064000f0f7a24 */ /* 0x000fe200078e02ff */
        /* <DEDUP_REMOVED lines=8> */
[----:B------:R-:W-:Y:S01]  /*25d0*/  SEL R12, R0, R29, !P2 ;  /* 0x0000001d000c7207 */ /* 0x000fe20005000000 */
        /* <DEDUP_REMOVED lines=41> */
[----:B------:R-:W-:Y:S01]  /*2870*/  LEA R4, P1, R5, c[0x0][0x160], 0x1 ;  /* 0x0000580005047a11 */ /* 0x000fe200078208ff */
[----:B------:R-:W-:Y:S01]  /*2880*/  IMAD R187, R187, c[0x0][0x190], RZ ;  /* 0x00006400bbbb7a24 */ /* 0x000fe200078e02ff */
[----:B------:R-:W-:Y:S01]  /*2890*/  LEA R247, P2, R246, c[0x0][0x168], 0x1 ;  /* 0x00005a00f6f77a11 */ /* 0x000fe200078408ff */
[----:B------:R-:W-:Y:S01]  /*28a0*/  IMAD R184, R184, c[0x0][0x190], RZ ;  /* 0x00006400b8b87a24 */ /* 0x000fe200078e02ff */
[----:B------:R-:W-:Y:S01]  /*28b0*/  LEA R245, P3, R9, c[0x0][0x168], 0x1 ;  /* 0x00005a0009f57a11 */ /* 0x000fe200078608ff */
[----:B------:R-:W-:Y:S01]  /*28c0*/  IMAD.MOV.U32 R0, RZ, RZ, c[0x0][0x180] ;  /* 0x00006000ff007624 */ /* 0x000fe200078e00ff */
[----:B------:R-:W-:Y:S01]  /*28d0*/  LEA R243, P4, R11, c[0x0][0x168], 0x1 ;  /* 0x00005a000bf37a11 */ /* 0x000fe200078808ff */
[----:B------:R-:W-:Y:S01]  /*28e0*/  CS2R R52, SRZ ;  /* 0x0000000000347805 */ /* 0x000fe2000001ff00 */
[----:B------:R-:W-:Y:S01]  /*28f0*/  LEA R241, P5, R13, c[0x0][0x168], 0x1 ;  /* 0x00005a000df17a11 */ /* 0x000fe200078a08ff */
[----:B------:R-:W-:Y:S01]  /*2900*/  CS2R R54, SRZ ;  /* 0x0000000000367805 */ /* 0x000fe2000001ff00 */
[----:B------:R-:W-:Y:S01]  /*2910*/  LEA.HI.X.SX32 R5, R5, c[0x0][0x164], 0x1, P1 ;  /* 0x0000590005057a11 */ /* 0x000fe200008f0eff */
[----:B------:R-:W-:Y:S01]  /*2920*/  CS2R R28, SRZ ;  /* 0x00000000001c7805 */ /* 0x000fe2000001ff00 */
[----:B------:R-:W-:Y:S01]  /*2930*/  LEA.HI.X.SX32 R246, R246, c[0x0][0x16c], 0x1, P2 ;  /* 0x00005b00f6f67a11 */ /* 0x000fe200010f0eff */
[----:B------:R-:W-:Y:S01]  /*2940*/  CS2R R30, SRZ ;  /* 0x00000000001e7805 */ /* 0x000fe2000001ff00 */
[----:B------:R-:W-:Y:S01]  /*2950*/  LEA.HI.X.SX32 R244, R9, c[0x0][0x16c], 0x1, P3 ;  /* 0x00005b0009f47a11 */ /* 0x000fe200018f0eff */
[----:B0-----:R-:W-:Y:S01]  /*2960*/  CS2R R32, SRZ ;  /* 0x0000000000207805 */ /* 0x001fe2000001ff00 */
[----:B------:R-:W-:Y:S01]  /*2970*/  LEA.HI.X.SX32 R242, R11, c[0x0][0x16c], 0x1, P4 ;  /* 0x00005b000bf27a11 */ /* 0x000fe200020f0eff */
[----:B------:R-:W-:Y:S01]  /*2980*/  CS2R R34, SRZ ;  /* 0x0000000000227805 */ /* 0x000fe2000001ff00 */
[----:B------:R-:W-:Y:S01]  /*2990*/  LEA.HI.X.SX32 R240, R13, c[0x0][0x16c], 0x1, P5 ;  /* 0x00005b000df07a11 */ /* 0x000fe200028f0eff */
[----:B------:R-:W-:Y:S01]  /*29a0*/  CS2R R56, SRZ ;  /* 0x0000000000387805 */ /* 0x000fe2000001ff00 */
[----:B------:R-:W-:Y:S01]  /*29b0*/  LEA R239, P6, R15, c[0x0][0x168], 0x1 ;  /* 0x00005a000fef7a11 */ /* 0x000fe200078c08ff */
        /* <DEDUP_REMOVED lines=33> */
[----:B------:R-:W-:-:S02]  /*2bd0*/  LEA R219, P2, R218, c[0x0][0x168], 0x1 ;  /* 0x00005a00dadb7a11 */ /* 0x000fc400078408ff */
[----:B------:R-:W-:Y:S02]  /*2be0*/  LEA R217, P3, R216, c[0x0][0x168], 0x1 ;  /* 0x00005a00d8d97a11 */ /* 0x000fe400078608ff */
[----:B------:R-:W-:Y:S02]  /*2bf0*/  LEA R215, P4, R214, c[0x0][0x168], 0x1 ;  /* 0x00005a00d6d77a11 */ /* 0x000fe400078808ff */
[----:B------:R-:W-:Y:S02]  /*2c00*/  LEA R213, P5, R212, c[0x0][0x168], 0x1 ;  /* 0x00005a00d4d57a11 */ /* 0x000fe400078a08ff */
[----:B------:R-:W-:Y:S02]  /*2c10*/  LEA.HI.X.SX32 R224, R12, c[0x0][0x16c], 0x1, P6 ;  /* 0x00005b000ce07a11 */ /* 0x000fe400030f0eff */
[----:B------:R-:W-:Y:S02]  /*2c20*/  LEA.HI.X.SX32 R222, R222, c[0x0][0x16c], 0x1, P0 ;  /* 0x00005b00dede7a11 */ /* 0x000fe400000f0eff */
[----:B------:R-:W-:-:S02]  /*2c30*/  LEA.HI.X.SX32 R220, R220, c[0x0][0x16c], 0x1, P1 ;  /* 0x00005b00dcdc7a11 */ /* 0x000fc400008f0eff */
[----:B------:R-:W-:Y:S02]  /*2c40*/  LEA.HI.X.SX32 R218, R218, c[0x0][0x16c], 0x1, P2 ;  /* 0x00005b00dada7a11 */ /* 0x000fe400010f0eff */
[----:B------:R-:W-:Y:S02]  /*2c50*/  LEA.HI.X.SX32 R216, R216, c[0x0][0x16c], 0x1, P3 ;  /* 0x00005b00d8d87a11 */ /* 0x000fe400018f0eff */
[----:B------:R-:W-:Y:S02]  /*2c60*/  LEA.HI.X.SX32 R214, R214, c[0x0][0x16c], 0x1, P4 ;  /* 0x00005b00d6d67a11 */ /* 0x000fe400020f0eff */
[----:B------:R-:W-:Y:S02]  /*2c70*/  LEA.HI.X.SX32 R212, R212, c[0x0][0x16c], 0x1, P5 ;  /* 0x00005b00d4d47a11 */ /* 0x000fe400028f0eff */
[----:B------:R-:W-:Y:S02]  /*2c80*/  LEA R210, P6, R211, c[0x0][0x168], 0x1 ;  /* 0x00005a00d3d27a11 */ /* 0x000fe400078c08ff */
[----:B------:R-:W-:-:S02]  /*2c90*/  LEA R209, P0, R208, c[0x0][0x168], 0x1 ;  /* 0x00005a00d0d17a11 */ /* 0x000fc400078008ff */
[----:B------:R-:W-:Y:S02]  /*2ca0*/  LEA R207, P1, R206, c[0x0][0x168], 0x1 ;  /* 0x00005a00cecf7a11 */ /* 0x000fe400078208ff */
[----:B------:R-:W-:Y:S02]  /*2cb0*/  LEA R205, P2, R204, c[0x0][0x168], 0x1 ;  /* 0x00005a00cccd7a11 */ /* 0x000fe400078408ff */
[----:B------:R-:W-:Y:S02]  /*2cc0*/  LEA R202, P3, R203, c[0x0][0x168], 0x1 ;  /* 0x00005a00cbca7a11 */ /* 0x000fe400078608ff */
[----:B------:R-:W-:Y:S02]  /*2cd0*/  LEA R201, P4, R200, c[0x0][0x168], 0x1 ;  /* 0x00005a00c8c97a11 */ /* 0x000fe400078808ff */
[----:B------:R-:W-:Y:S02]  /*2ce0*/  LEA R199, P5, R198, c[0x0][0x168], 0x1 ;  /* 0x00005a00c6c77a11 */ /* 0x000fe400078a08ff */
[----:B------:R-:W-:-:S02]  /*2cf0*/  LEA.HI.X.SX32 R211, R211, c[0x0][0x16c], 0x1, P6 ;  /* 0x00005b00d3d37a11 */ /* 0x000fc400030f0eff */
[----:B------:R-:W-:Y:S02]  /*2d00*/  LEA.HI.X.SX32 R208, R208, c[0x0][0x16c], 0x1, P0 ;  /* 0x00005b00d0d07a11 */ /* 0x000fe400000f0eff */
[----:B------:R-:W-:Y:S02]  /*2d10*/  LEA.HI.X.SX32 R206, R206, c[0x0][0x16c], 0x1, P1 ;  /* 0x00005b00cece7a11 */ /* 0x000fe400008f0eff */
[----:B------:R-:W-:Y:S02]  /*2d20*/  LEA.HI.X.SX32 R204, R204, c[0x0][0x16c], 0x1, P2 ;  /* 0x00005b00cccc7a11 */ /* 0x000fe400010f0eff */
[----:B------:R-:W-:Y:S02]  /*2d30*/  LEA.HI.X.SX32 R203, R203, c[0x0][0x16c], 0x1, P3 ;  /* 0x00005b00cbcb7a11 */ /* 0x000fe400018f0eff */
[----:B------:R-:W-:Y:S02]  /*2d40*/  LEA.HI.X.SX32 R200, R200, c[0x0][0x16c], 0x1, P4 ;  /* 0x00005b00c8c87a11 */ /* 0x000fe400020f0eff */
[----:B------:R-:W-:-:S02]  /*2d50*/  LEA.HI.X.SX32 R198, R198, c[0x0][0x16c], 0x1, P5 ;  /* 0x00005b00c6c67a11 */ /* 0x000fc400028f0eff */
[----:B------:R-:W-:Y:S02]  /*2d60*/  LEA R196, P6, R197, c[0x0][0x168], 0x1 ;  /* 0x00005a00c5c47a11 */ /* 0x000fe400078c08ff */
[----:B------:R-:W-:Y:S02]  /*2d70*/  LEA R194, P0, R195, c[0x0][0x168], 0x1 ;  /* 0x00005a00c3c27a11 */ /* 0x000fe400078008ff */
[----:B------:R-:W-:Y:S02]  /*2d80*/  LEA R192, P1, R193, c[0x0][0x168], 0x1 ;  /* 0x00005a00c1c07a11 */ /* 0x000fe400078208ff */
[----:B------:R-:W-:Y:S02]  /*2d90*/  LEA R190, P2, R191, c[0x0][0x168], 0x1 ;  /* 0x00005a00bfbe7a11 */ /* 0x000fe400078408ff */
[----:B------:R-:W-:Y:S02]  /*2da0*/  LEA R188, P3, R189, c[0x0][0x168], 0x1 ;  /* 0x00005a00bdbc7a11 */ /* 0x000fe400078608ff */
[----:B------:R-:W-:-:S02]  /*2db0*/  LEA R186, P4, R187, c[0x0][0x168], 0x1 ;  /* 0x00005a00bbba7a11 */ /* 0x000fc400078808ff */
[----:B------:R-:W-:Y:S02]  /*2dc0*/  LEA R185, P5, R184, c[0x0][0x168], 0x1 ;  /* 0x00005a00b8b97a11 */ /* 0x000fe400078a08ff */
[C---:B------:R-:W-:Y:S02]  /*2dd0*/  LOP3.LUT R9, R248.reuse, 0x10, RZ, 0x3c, !PT ;  /* 0x00000010f8097812 */ /* 0x040fe400078e3cff */
[C---:B------:R-:W-:Y:S02]  /*2de0*/  LOP3.LUT R8, R248.reuse, 0x30, RZ, 0x3c, !PT ;  /* 0x00000030f8087812 */ /* 0x040fe400078e3cff */
[C---:B------:R-:W-:Y:S02]  /*2df0*/  LOP3.LUT R10, R248.reuse, 0x20, RZ, 0x3c, !PT ;  /* 0x00000020f80a7812 */ /* 0x040fe400078e3cff */
[C---:B------:R-:W-:Y:S02]  /*2e00*/  LOP3.LUT R9, R248.reuse, 0x40, RZ, 0x3c, !PT ;  /* 0x00000040f8097812 */ /* 0x040fe400078e3cff */
[----:B------:R-:W-:-:S02]  /*2e10*/  LOP3.LUT R8, R248, 0x60, RZ, 0x3c, !PT ;  /* 0x00000060f8087812 */ /* 0x000fc400078e3cff */
[----:B------:R-:W-:Y:S02]  /*2e20*/  LEA.HI.X.SX32 R197, R197, c[0x0][0x16c], 0x1, P6 ;  /* 0x00005b00c5c57a11 */ /* 0x000fe400030f0eff */
[----:B------:R-:W-:Y:S02]  /*2e30*/  LEA.HI.X.SX32 R195, R195, c[0x0][0x16c], 0x1, P0 ;  /* 0x00005b00c3c37a11 */ /* 0x000fe400000f0eff */
[----:B------:R-:W-:Y:S02]  /*2e40*/  LEA.HI.X.SX32 R193, R193, c[0x0][0x16c], 0x1, P1 ;  /* 0x00005b00c1c17a11 */ /* 0x000fe400008f0eff */
[----:B------:R-:W-:Y:S02]  /*2e50*/  LEA.HI.X.SX32 R191, R191, c[0x0][0x16c], 0x1, P2 ;  /* 0x00005b00bfbf7a11 */ /* 0x000fe400010f0eff */
[----:B------:R-:W-:Y:S02]  /*2e60*/  LEA.HI.X.SX32 R189, R189, c[0x0][0x16c], 0x1, P3 ;  /* 0x00005b00bdbd7a11 */ /* 0x000fe400018f0eff */
[----:B------:R-:W-:-:S02]  /*2e70*/  LEA.HI.X.SX32 R187, R187, c[0x0][0x16c], 0x1, P4 ;  /* 0x00005b00bbbb7a11 */ /* 0x000fc400020f0eff */
[----:B------:R-:W-:Y:S02]  /*2e80*/  LEA.HI.X.SX32 R184, R184, c[0x0][0x16c], 0x1, P5 ;  /* 0x00005b00b8b87a11 */ /* 0x000fe400028f0eff */
[C---:B------:R-:W-:Y:S02]  /*2e90*/  LOP3.LUT R10, R248.reuse, 0x50, RZ, 0x3c, !PT ;  /* 0x00000050f80a7812 */ /* 0x040fe400078e3cff */
[----:B------:R-:W-:Y:S02]  /*2ea0*/  LOP3.LUT R9, R248, 0x70, RZ, 0x3c, !PT ;  /* 0x00000070f8097812 */ /* 0x000fe400078e3cff */
[----:B------:R-:W-:Y:S02]  /*2eb0*/  LOP3.LUT R252, R2, 0x20, RZ, 0x3c, !PT ;  /* 0x0000002002fc7812 */ /* 0x000fe400078e3cff */
[----:B------:R-:W-:Y:S02]  /*2ec0*/  LOP3.LUT R8, R7, 0x40, RZ, 0x3c, !PT ;  /* 0x0000004007087812 */ /* 0x000fe400078e3cff */
.L_x_2:
[----:B------:R-:W-:Y:S01]  /*2ed0*/  ISETP.GT.AND P0, PT, R0, RZ, PT ;  /* 0x000000ff0000720c */ /* 0x000fe20003f04270 */
[----:B------:R-:W-:Y:S01]  /*2ee0*/  IMAD.MOV.U32 R8, RZ, RZ, c[0x0][0x188] ;  /* 0x00006200ff087624 */ /* 0x000fe200078e00ff */
[----:B------:R-:W-:-:S02]  /*2ef0*/  PRMT R17, RZ, 0x7610, R17 ;  /* 0x00007610ff117816 */ /* 0x000fc40000000011 */
[----:B------:R-:W-:Y:S01]  /*2f00*/  ISETP.GT.AND P1, PT, R0, 0x8, PT ;  /* 0x000000080000780c */ /* 0x000fe20003f24270 */
[----:B------:R-:W-:Y:S01]  /*2f10*/  IMAD.SHL.U32 R8, R8, 0x8, RZ ;  /* 0x0000000808087824 */ /* 0x000fe200078e00ff */
[----:B------:R-:W-:Y:S01]  /*2f20*/  PRMT R80, RZ, 0x7610, R80 ;  /* 0x00007610ff507816 */ /* 0x000fe20000000050 */
[----:B------:R-:W-:Y:S02]  /*2f30*/  IMAD.MOV.U32 R10, RZ, RZ, c[0x0][0x188] ;  /* 0x00006200ff0a7624 */ /* 0x000fe400078e00ff */
[----:B------:R-:W-:-:S04]  /*2f40*/  IMAD.WIDE R8, R8, 0x2, R4 ;  /* 0x0000000208087825 */ /* 0x000fc800078e0204 */
[----:B------:R-:W2:Y:S01]  /*2f50*/  @P0 LDG.E.U16 R17, [R4.64] ;  /* 0x0000000404110981 */ /* 0x000ea2000c1e1500 */
[----:B------:R-:W-:Y:S01]  /*2f60*/  ISETP.GT.AND P0, PT, R0, 0x10, PT ;  /* 0x000000100000780c */ /* 0x000fe20003f04270 */
[----:B------:R-:W-:Y:S01]  /*2f70*/  IMAD.SHL.U32 R10, R10, 0x10, RZ ;  /* 0x000000100a0a7824 */ /* 0x000fe200078e00ff */
[----:B------:R-:W-:Y:S01]  /*2f80*/  PRMT R16, RZ, 0x7610, R16 ;  /* 0x00007610ff107816 */ /* 0x000fe20000000010 */
[----:B------:R0:W3:Y:S01]  /*2f90*/  @P1 LDG.E.U16 R80, [R8.64] ;  /* 0x0000000408501981 */ /* 0x0000e2000c1e1500 */
[----:B------:R-:W-:Y:S01]  /*2fa0*/  ISETP.GT.AND P1, PT, R0, 0x18, PT ;  /* 0x000000180000780c */ /* 0x000fe20003f24270 */
[----:B0-----:R-:W-:-:S04]  /*2fb0*/  IMAD.WIDE R8, R10, 0x2, R4 ;  /* 0x000000020a087825 */ /* 0x001fc800078e0204 */
[----:B------:R-:W-:-:S04]  /*2fc0*/  IMAD.MOV.U32 R10, RZ, RZ, c[0x0][0x188] ;  /* 0x00006200ff0a7624 */ /* 0x000fc800078e00ff */
[----:B------:R0:W4:Y:S01]  /*2fd0*/  @P0 LDG.E.U16 R16, [R8.64] ;  /* 0x0000000408100981 */ /* 0x000122000c1e1500 */
[----:B------:R-:W-:Y:S01]  /*2fe0*/  ISETP.GT.AND P0, PT, R0, 0x1, PT ;  /* 0x000000010000780c */ /* 0x000fe20003f04270 */
[----:B------:R-:W-:Y:S01]  /*2ff0*/  IMAD R10, R10, 0x18, RZ ;  /* 0x000000180a0a7824 */ /* 0x000fe200078e02ff */
[----:B------:R-:W-:Y:S01]  /*3000*/  PRMT R79, RZ, 0x7610, R79 ;  /* 0x00007610ff4f7816 */ /* 0x000fe2000000004f */
[----:B------:R-:W-:Y:S02]  /*3010*/  IMAD.MOV.U32 R11, RZ, RZ, c[0x0][0x188] ;  /* 0x00006200ff0b7624 */ /* 0x000fe400078e00ff */
[----:B0-----:R-:W-:Y:S01]  /*3020*/  IMAD.WIDE R8, R10, 0x2, R4 ;  /* 0x000000020a087825 */ /* 0x001fe200078e0204 */
[----:B------:R-:W-:-:S03]  /*3030*/  PRMT R15, RZ, 0x7610, R15 ;  /* 0x00007610ff0f7816 */ /* 0x000fc6000000000f */
[----:B------:R-:W-:Y:S01]  /*3040*/  IMAD.MOV.U32 R10, RZ, RZ, c[0x0][0x188] ;  /* 0x00006200ff0a7624 */ /* 0x000fe200078e00ff */
[----:B------:R0:W5:Y:S01]  /*3050*/  @P1 LDG.E.U16 R79, [R8.64] ;  /* 0x00000004084f1981 */ /* 0x000162000c1e1500 */
[----:B------:R-:W-:Y:S01]  /*3060*/  ISETP.GT.AND P1, PT, R0, 0x9, PT ;  /* 0x000000090000780c */ /* 0x000fe20003f24270 */
[----:B------:R-:W-:Y:S02]  /*3070*/  IMAD R11, R11, 0x9, RZ ;  /* 0x000000090b0b7824 */ /* 0x000fe400078e02ff */
[----:B0-----:R-:W-:Y:S01]  /*3080*/  IMAD.WIDE R8, R10, 0x2, R4 ;  /* 0x000000020a087825 */ /* 0x001fe200078e0204 */
[----:B------:R-:W-:-:S04]  /*3090*/  PRMT R78, RZ, 0x7610, R78 ;  /* 0x00007610ff4e7816 */ /* 0x000fc8000000004e */
[----:B------:R0:W2:Y:S01]  /*30a0*/  @P0 LDG.E.U16 R15, [R8.64] ;  /* 0x00000004080f0981 */ /* 0x0000a2000c1e1500 */
[----:B------:R-:W-:Y:S01]  /*30b0*/  ISETP.GT.AND P0, PT, R0, 0x11, PT ;  /* 0x000000110000780c */ /* 0x000fe20003f04270 */
[----:B0-----:R-:W-:-:S04]  /*30c0*/  IMAD.WIDE R8, R11, 0x2, R4 ;  /* 0x000000020b087825 */ /* 0x001fc800078e0204 */
[----:B------:R-:W-:Y:S01]  /*30d0*/  IMAD.MOV.U32 R11, RZ, RZ, c[0x0][0x188] ;  /* 0x00006200ff0b7624 */ /* 0x000fe200078e00ff */
[----:B------:R0:W2:Y:S03]  /*30e0*/  @P1 LDG.E.U16 R78, [R8.64] ;  /* 0x00000004084e1981 */ /* 0x0000a6000c1e1500 */
[----:B------:R-:W-:Y:S01]  /*30f0*/  IMAD R11, R11, 0x11, RZ ;  /* 0x000000110b0b7824 */ /* 0x000fe200078e02ff */
[----:B------:R-:W-:Y:S02]  /*3100*/  PRMT R14, RZ, 0x7610, R14 ;  /* 0x00007610ff0e7816 */ /* 0x000fe4000000000e */
        /* <DEDUP_REMOVED lines=10> */
[----:B------:R-:W-:Y:S01]  /*31b0*/  IMAD.SHL.U32 R11, R11, 0x2, RZ ;  /* 0x000000020b0b7824 */ /* 0x000fe200078e00ff */
        /* <DEDUP_REMOVED lines=18> */
[----:B------:R-:W-:Y:S02]  /*32e0*/  ISETP.GT.AND P0, PT, R0, 0x3, PT ;  /* 0x000000030000780c */ /* 0x000fe40003f04270 */
[----:B------:R-:W-:Y:S01]  /*32f0*/  PRMT R23, RZ, 0x7610, R23 ;  /* 0x00007610ff177816 */ /* 0x000fe20000000017 */
[----:B0-----:R-:W-:-:S04]  /*3300*/  IMAD.WIDE R8, R11, 0x2, R4 ;  /* 0x000000020b087825 */ /* 0x001fc800078e0204 */
[----:B------:R-:W-:Y:S01]  /*3310*/  IMAD.MOV.U32 R11, RZ, RZ, c[0x0][0x188] ;  /* 0x00006200ff0b7624 */ /* 0x000fe200078e00ff */
[----:B------:R0:W2:Y:S03]  /*3320*/  @P1 LDG.E.U16 R23, [R8.64] ;  /* 0x0000000408171981 */ /* 0x0000a6000c1e1500 */
[----:B------:R-:W-:Y:S01]  /*3330*/  IMAD R11, R11, 0x3, RZ ;  /* 0x000000030b0b7824 */ /* 0x000fe200078e02ff */
[----:B------:R-:W-:Y:S02]  /*3340*/  PRMT R82, RZ, 0x7610, R82 ;  /* 0x00007610ff527816 */ /* 0x000fe40000000052 */
[----:B------:R-:W-:Y:S01]  /*3350*/  ISETP.GT.AND P1, PT, R0, 0xb, PT ;  /* 0x0000000b0000780c */ /* 0x000fe20003f24270 */
[----:B------:R-:W-:Y:S02]  /*3360*/  IMAD R10, R10, 0xb, RZ ;  /* 0x0000000b0a0a7824 */ /* 0x000fe400078e02ff */
[----:B0-----:R-:W-:Y:S01]  /*3370*/  IMAD.WIDE R8, R11, 0x2, R4 ;  /* 0x000000020b087825 */ /* 0x001fe200078e0204 */
[----:B------:R-:W-:-:S02]  /*3380*/  PRMT R22, RZ, 0x7610, R22 ;  /* 0x00007610ff167816 */ /* 0x000fc40000000016 */
[C---:B------:R-:W-:Y:S01]  /*3390*/  ISETP.GT.AND P3, PT, R0.reuse, 0x1b, PT ;  /* 0x0000001b0000780c */ /* 0x040fe20003f64270 */
[----:B------:R-:W-:Y:S01]  /*33a0*/  IMAD.MOV.U32 R11, RZ, RZ, c[0x0][0x188] ;  /* 0x00006200ff0b7624 */ /* 0x000fe200078e00ff */
[----:B------:R0:W2:Y:S01]  /*33b0*/  @P0 LDG.E.U16 R82, [R8.64] ;  /* 0x0000000408520981 */ /* 0x0000a2000c1e1500 */
[----:B------:R-:W-:Y:S02]  /*33c0*/  ISETP.GT.AND P2, PT, R0, 0x13, PT ;  /* 0x000000130000780c */ /* 0x000fe40003f44270 */
[----:B------:R-:W-:Y:S02]  /*33d0*/  IMAD R11, R11, 0x13, RZ ;  /* 0x000000130b0b7824 */ /* 0x000fe400078e02ff */
[----:B0-----:R-:W-:-:S04]  /*33e0*/  IMAD.WIDE R8, R10, 0x2, R4 ;  /* 0x000000020a087825 */ /* 0x001fc800078e0204 */
[----:B------:R-:W-:Y:S01]  /*33f0*/  IMAD.MOV.U32 R10, RZ, RZ, c[0x0][0x188] ;  /* 0x00006200ff0a7624 */ /* 0x000fe200078e00ff */
[----:B------:R0:W2:Y:S01]  /*3400*/  @P1 LDG.E.U16 R22, [R8.64] ;  /* 0x0000000408161981 */ /* 0x0000a2000c1e1500 */
[----:B------:R-:W-:Y:S02]  /*3410*/  IMAD.MOV.U32 R83, RZ, RZ, c[0x0][0x188] ;  /* 0x00006200ff537624 */ /* 0x000fe400078e00ff */
[----:B------:R-:W-:Y:S01]  /*3420*/  IMAD R10, R10, 0x1b, RZ ;  /* 0x0000001b0a0a7824 */ /* 0x000fe200078e02ff */
[----:B------:R-:W-:Y:S01]  /*3430*/  PRMT R21, RZ, 0x7610, R21 ;  /* 0x00007610ff157816 */ /* 0x000fe20000000015 */
[----:B------:R-:W-:Y:S01]  /*3440*/  IMAD.MOV.U32 R178, RZ, RZ, c[0x0][0x188] ;  /* 0x00006200ffb27624 */ /* 0x000fe200078e00ff */
[----:B------:R-:W-:Y:S01]  /*3450*/  ISETP.GT.AND P1, PT, R0, 0x5, PT ;  /* 0x000000050000780c */ /* 0x000fe20003f24270 */
[----:B------:R-:W-:Y:S02]  /*3460*/  IMAD R83, R83, 0x5, RZ ;  /* 0x0000000553537824 */ /* 0x000fe400078e02ff */
[----:B0-----:R-:W-:Y:S01]  /*3470*/  IMAD.WIDE R8, R11, 0x2, R4 ;  /* 0x000000020b087825 */ /* 0x001fe200078e0204 */
[----:B------:R-:W-:-:S03]  /*3480*/  PRMT R177, RZ, 0x7610, R177 ;  /* 0x00007610ffb17816 */ /* 0x000fc600000000b1 */
[----:B------:R-:W-:Y:S01]  /*3490*/  IMAD.WIDE R10, R10, 0x2, R4 ;  /* 0x000000020a0a7825 */ /* 0x000fe200078e0204 */
[----:B------:R-:W-:Y:S02]  /*34a0*/  ISETP.GT.AND P0, PT, R0, 0x4, PT ;  /* 0x000000040000780c */ /* 0x000fe40003f04270 */
[----:B------:R0:W2:Y:S01]  /*34b0*/  @P2 LDG.E.U16 R177, [R8.64] ;  /* 0x0000000408b12981 */ /* 0x0000a2000c1e1500 */
[----:B------:R-:W-:-:S03]  /*34c0*/  IMAD.SHL.U32 R178, R178, 0x4, RZ ;  /* 0x00000004b2b27824 */ /* 0x000fc600078e00ff */
[----:B------:R1:W2:Y:S01]  /*34d0*/  @P3 LDG.E.U16 R21, [R10.64] ;  /* 0x000000040a153981 */ /* 0x0002a2000c1e1500 */
[----:B------:R-:W-:Y:S02]  /*34e0*/  PRMT R175, RZ, 0x7610, R175 ;  /* 0x00007610ffaf7816 */ /* 0x000fe400000000af */
[----:B------:R-:W-:Y:S01]  /*34f0*/  ISETP.GT.AND P2, PT, R0, 0x6, PT ;  /* 0x000000060000780c */ /* 0x000fe20003f44270 */
[----:B0-----:R-:W-:-:S04]  /*3500*/  IMAD.WIDE R8, R178, 0x2, R4 ;  /* 0x00000002b2087825 */ /* 0x001fc800078e0204 */
[----:B-1----:R-:W-:-:S04]  /*3510*/  IMAD.WIDE R10, R83, 0x2, R4 ;  /* 0x00000002530a7825 */ /* 0x002fc800078e0204 */
[----:B------:R-:W-:Y:S01]  /*3520*/  IMAD.MOV.U32 R83, RZ, RZ, c[0x0][0x188] ;  /* 0x00006200ff537624 */ /* 0x000fe200078e00ff */
[----:B------:R-:W-:Y:S01]  /*3530*/  PRMT R168, RZ, 0x7610, R168 ;  /* 0x00007610ffa87816 */ /* 0x000fe200000000a8 */
[----:B------:R-:W-:Y:S01]  /*3540*/  IMAD.MOV.U32 R178, RZ, RZ, c[0x0][0x188] ;  /* 0x00006200ffb27624 */ /* 0x000fe200078e00ff */
[----:B------:R0:W2:Y:S01]  /*3550*/  @P1 LDG.E.U16 R175, [R10.64] ;  /* 0x000000040aaf1981 */ /* 0x0000a2000c1e1500 */
[----:B------:R-:W-:Y:S02]  /*3560*/  IMAD R83, R83, 0xc, RZ ;  /* 0x0000000c53537824 */ /* 0x000fe400078e02ff */
[----:B------:R-:W-:Y:S01]  /*3570*/  IMAD R178, R178, 0x6, RZ ;  /* 0x00000006b2b27824 */ /* 0x000fe200078e02ff */
[----:B------:R1:W2:Y:S01]  /*3580*/  @P0 LDG.E.U16 R168, [R8.64] ;  /* 0x0000000408a80981 */ /* 0x0002a2000c1e1500 */
[----:B------:R-:W-:Y:S01]  /*3590*/  PRMT R169, RZ, 0x7610, R169 ;  /* 0x00007610ffa97816 */ /* 0x000fe200000000a9 */
[----:B0-----:R-:W-:Y:S01]  /*35a0*/  IMAD.WIDE R10, R83, 0x2, R4 ;  /* 0x00000002530a7825 */ /* 0x001fe200078e0204 */
[----:B------:R-:W-:-:S03]  /*35b0*/  ISETP.GT.AND P1, PT, R0, 0x14, PT ;  /* 0x000000140000780c */ /* 0x000fc60003f24270 */
[----:B------:R-:W-:Y:S02]  /*35c0*/  IMAD.MOV.U32 R83, RZ, RZ, c[0x0][0x188] ;  /* 0x00006200ff537624 */ /* 0x000fe400078e00ff */
[----:B-1----:R-:W-:-:S04]  /*35d0*/  IMAD.WIDE R8, R178, 0x2, R4 ;  /* 0x00000002b2087825 */ /* 0x002fc800078e0204 */
[----:B------:R-:W-:Y:S01]  /*35e0*/  IMAD R83, R83, 0x14, RZ ;  /* 0x0000001453537824 */ /* 0x000fe200078e02ff */
[----:B------:R0:W2:Y:S01]  /*35f0*/  @P2 LDG.E.U16 R169, [R8.64] ;  /* 0x0000000408a92981 */ /* 0x0000a2000c1e1500 */
[----:B------:R-:W-:Y:S02]  /*3600*/  PRMT R171, RZ, 0x7610, R171 ;  /* 0x00007610ffab7816 */ /* 0x000fe400000000ab */
[----:B------:R-:W-:Y:S01]  /*3610*/  ISETP.GT.AND P0, PT, R0, 0x7, PT ;  /* 0x000000070000780c */ /* 0x000fe20003f04270 */
[----:B0-----:R-:W-:-:S04]  /*3620*/  IMAD.WIDE R8, R83, 0x2, R4 ;  /* 0x0000000253087825 */ /* 0x001fc800078e0204 */
[----:B------:R-:W-:Y:S01]  /*3630*/  IMAD.MOV.U32 R83, RZ, RZ, c[0x0][0x188] ;  /* 0x00006200ff537624 */ /* 0x000fe200078e00ff */
[----:B------:R0:W3:Y:S03]  /*3640*/  @P1 LDG.E.U16 R171, [R8.64] ;  /* 0x0000000408ab1981 */ /* 0x0000e6000c1e1500 */
[----:B------:R-:W-:Y:S01]  /*3650*/  IMAD R83, R83, 0x7, RZ ;  /* 0x0000000753537824 */ /* 0x000fe200078e02ff */
[C---:B------:R-:W-:Y:S02]  /*3660*/  ISETP.GT.AND P3, PT, R0.reuse, 0xc, PT ;  /* 0x0000000c0000780c */ /* 0x040fe40003f64270 */
[----:B------:R-:W-:Y:S01]  /*3670*/  PRMT R90, RZ, 0x7610, R90 ;  /* 0x00007610ff5a7816 */ /* 0x000fe2000000005a */
[----:B0-----:R-:W-:Y:S01]  /*3680*/  IMAD.WIDE R8, R83, 0x2, R4 ;  /* 0x0000000253087825 */ /* 0x001fe200078e0204 */
[----:B------:R-:W-:-:S03]  /*3690*/  ISETP.GT.AND P1, PT, R0, 0x1c, PT ;  /* 0x0000001c0000780c */ /* 0x000fc60003f24270 */
[----:B------:R-:W-:Y:S01]  /*36a0*/  IMAD.MOV.U32 R83, RZ, RZ, c[0x0][0x188] ;  /* 0x00006200ff537624 */ /* 0x000fe200078e00ff */
[----:B------:R-:W-:Y:S01]  /*36b0*/  PRMT R170, RZ, 0x7610, R170 ;  /* 0x00007610ffaa7816 */ /* 0x000fe200000000aa */
[----:B------:R0:W4:Y:S02]  /*36c0*/  @P0 LDG.E.U16 R90, [R8.64] ;  /* 0x00000004085a0981 */ /* 0x000124000c1e1500 */
[----:B------:R-:W-:Y:S01]  /*36d0*/  IMAD R83, R83, 0x1c, RZ ;  /* 0x0000001c53537824 */ /* 0x000fe200078e02ff */
[----:B------:R-:W-:Y:S02]  /*36e0*/  PRMT R176, RZ, 0x7610, R176 ;  /* 0x00007610ffb07816 */ /* 0x000fe400000000b0 */
[----:B------:R1:W5:Y:S01]  /*36f0*/  @P3 LDG.E.U16 R170, [R10.64] ;  /* 0x000000040aaa3981 */ /* 0x000362000c1e1500 */
[----:B0-----:R-:W-:-:S04]  /*3700*/  IMAD.WIDE R8, R83, 0x2, R4 ;  /* 0x0000000253087825 */ /* 0x001fc800078e0204 */
[----:B------:R-:W-:Y:S01]  /*3710*/  IMAD.MOV.U32 R83, RZ, RZ, c[0x0][0x188] ;  /* 0x00006200ff537624 */ /* 0x000fe200078e00ff */
[C---:B------:R-:W-:Y:S01]  /*3720*/  ISETP.GT.AND P0, PT, R0.reuse, 0xd, PT ;  /* 0x0000000d0000780c */ /* 0x040fe20003f04270 */
[----:B------:R0:W5:Y:S02]  /*3730*/  @P1 LDG.E.U16 R176, [R8.64] ;  /* 0x0000000408b01981 */ /* 0x000164000c1e1500 */
[----:B------:R-:W-:Y:S01]  /*3740*/  IMAD R83, R83, 0xd, RZ ;  /* 0x0000000d53537824 */ /* 0x000fe200078e02ff */
[----:B------:R-:W-:Y:S02]  /*3750*/  ISETP.GT.AND P1, PT, R0, 0xe, PT ;  /* 0x0000000e0000780c */ /* 0x000fe40003f24270 */
[----:B------:R-:W-:Y:S01]  /*3760*/  PRMT R174, RZ, 0x7610, R174 ;  /* 0x00007610ffae7816 */ /* 0x000fe200000000ae */
[----:B0-----:R-:W-:-:S04]  /*3770*/  IMAD.WIDE R8, R83, 0x2, R4 ;  /* 0x0000000253087825 */ /* 0x001fc800078e0204 */
[----:B------:R-:W-:Y:S02]  /*3780*/  IMAD.MOV.U32 R83, RZ, RZ, c[0x0][0x188] ;  /* 0x00006200ff537624 */ /* 0x000fe400078e00ff */
[----:B------:R0:W5:Y:S02]  /*3790*/  @P0 LDG.E.U16 R174, [R8.64] ;  /* 0x0000000408ae0981 */ /* 0x000164000c1e1500 */
[----:B------:R-:W-:-:S04]  /*37a0*/  IMAD R83, R83, 0xe, RZ ;  /* 0x0000000e53537824 */ /* 0x000fc800078e02ff */
[----:B-1----:R-:W-:Y:S01]  /*37b0*/  IMAD.WIDE R10, R83, 0x2, R4 ;  /* 0x00000002530a7825 */ /* 0x002fe200078e0204 */
[----:B------:R-:W-:Y:S02]  /*37c0*/  ISETP.GT.AND P0, PT, R0, 0x15, PT ;  /* 0x000000150000780c */ /* 0x000fe40003f04270 */
[----:B0-----:R-:W-:Y:S01]  /*37d0*/  PRMT R9, RZ, 0x7610, R9 ;  /* 0x00007610ff097816 */ /* 0x001fe20000000009 */
[----:B------:R-:W-:-:S04]  /*37e0*/  IMAD.MOV.U32 R83, RZ, RZ, c[0x0][0x188] ;  /* 0x00006200ff537624 */ /* 0x000fc800078e00ff */
[----:B------:R-:W-:Y:S01]  /*37f0*/  IMAD R83, R83, 0x15, RZ ;  /* 0x0000001553537824 */ /* 0x000fe200078e02ff */
[----:B------:R0:W5:Y:S01]  /*3800*/  @P1 LDG.E.U16 R9, [R10.64] ;  /* 0x000000040a091981 */ /* 0x000162000c1e1500 */
[----:B------:R-:W-:Y:S02]  /*3810*/  ISETP.GT.AND P1, PT, R0, 0x1d, PT ;  /* 0x0000001d0000780c */ /* 0x000fe40003f24270 */
[----:B------:R-:W-:Y:S01]  /*3820*/  PRMT R173, RZ, 0x7610, R173 ;  /* 0x00007610ffad7816 */ /* 0x000fe200000000ad */
[----:B0-----:R-:W-:-:S04]  /*3830*/  IMAD.WIDE R10, R83, 0x2, R4 ;  /* 0x00000002530a7825 */ /* 0x001fc800078e0204 */
[----:B------:R-:W-:Y:S01]  /*3840*/  IMAD.MOV.U32 R83, RZ, RZ, c[0x0][0x188] ;  /* 0x00006200ff537624 */ /* 0x000fe200078e00ff */
[----:B------:R0:W5:Y:S03]  /*3850*/  @P0 LDG.E.U16 R173, [R10.64] ;  /* 0x000000040aad0981 */ /* 0x000166000c1e1500 */
[----:B------:R-:W-:Y:S01]  /*3860*/  IMAD R83, R83, 0x1d, RZ ;  /* 0x0000001d53537824 */ /* 0x000fe200078e02ff */
[----:B------:R-:W-:-:S03]  /*3870*/  PRMT R172, RZ, 0x7610, R172 ;  /* 0x00007610ffac7816 */ /* 0x000fc600000000ac */
[----:B0-----:R-:W-:-:S05]  /*3880*/  IMAD.WIDE R10, R83, 0x2, R4 ;  /* 0x00000002530a7825 */ /* 0x001fca00078e0204 */
[----:B------:R0:W5:Y:S01]  /*3890*/  @P1 LDG.E.U16 R172, [R10.64] ;  /* 0x000000040aac1981 */ /* 0x000162000c1e1500 */
[----:B------:R-:W-:Y:S01]  /*38a0*/  IMAD.MOV.U32 R83, RZ, RZ, c[0x0][0x188] ;  /* 0x00006200ff537624 */ /* 0x000fe200078e00ff */
[----:B------:R-:W-:-:S03]  /*38b0*/  ISETP.GT.AND P0, PT, R0, 0xf, PT ;  /* 0x0000000f0000780c */ /* 0x000fc60003f04270 */
[----:B------:R-:W-:Y:S01]  /*38c0*/  IMAD R83, R83, 0xf, RZ ;  /* 0x0000000f53537824 */ /* 0x000fe200078e02ff */
[----:B------:R-:W-:-:S03]  /*38d0*/  PRMT R89, RZ, 0x7610, R89 ;  /* 0x00007610ff597816 */ /* 0x000fc60000000059 */
[----:B0-----:R-:W-:-:S04]  /*38e0*/  IMAD.WIDE R10, R83, 0x2, R4 ;  /* 0x00000002530a7825 */ /* 0x001fc800078e0204 */
[----:B------:R-:W-:Y:S01]  /*38f0*/  IMAD.MOV.U32 R83, RZ, RZ, c[0x0][0x188] ;  /* 0x00006200ff537624 */ /* 0x000fe200078e00ff */
[----:B------:R-:W-:Y:S01]  /*3900*/  ISETP.GT.AND P1, PT, R0, 0x16, PT ;  /* 0x000000160000780c */ /* 0x000fe20003f24270 */
[----:B------:R0:W5:Y:S02]  /*3910*/  @P0 LDG.E.U16 R89, [R10.64] ;  /* 0x000000040a590981 */ /* 0x000164000c1e1500 */
[----:B------:R-:W-:Y:S01]  /*3920*/  IMAD R83, R83, 0x16, RZ ;  /* 0x0000001653537824 */ /* 0x000fe200078e02ff */
[----:B------:R-:W-:-:S03]  /*3930*/  PRMT R8, RZ, 0x7610, R8 ;  /* 0x00007610ff087816 */ /* 0x000fc60000000008 */
[----:B0-----:R-:W-:-:S04]  /*3940*/  IMAD.WIDE R10, R83, 0x2, R4 ;  /* 0x00000002530a7825 */ /* 0x001fc800078e0204 */
[----:B------:R-:W-:Y:S02]  /*3950*/  IMAD.MOV.U32 R83, RZ, RZ, c[0x0][0x188] ;  /* 0x00006200ff537624 */ /* 0x000fe400078e00ff */
[----:B------:R0:W5:Y:S02]  /*3960*/  @P1 LDG.E.U16 R8, [R10.64] ;  /* 0x000000040a081981 */ /* 0x000164000c1e1500 */
[----:B------:R-:W-:-:S04]  /*3970*/  IMAD R83, R83, 0x17, RZ ;  /* 0x0000001753537824 */ /* 0x000fc800078e02ff */
[----:B0-----:R-:W-:Y:S02]  /*3980*/  IMAD.WIDE R10, R83, 0x2, R4 ;  /* 0x00000002530a7825 */ /* 0x001fe400078e0204 */
[----:B------:R-:W0:Y:S01]  /*3990*/  S2R R83, SR_TID.X ;  /* 0x0000000000537919 */ /* 0x000e220000002100 */
[C---:B------:R-:W-:Y:S01]  /*39a0*/  ISETP.GT.AND P0, PT, R0.reuse, 0x17, PT ;  /* 0x000000170000780c */ /* 0x040fe20003f04270 */
[----:B------:R-:W-:Y:S01]  /*39b0*/  IMAD.MOV.U32 R178, RZ, RZ, c[0x0][0x188] ;  /* 0x00006200ffb27624 */ /* 0x000fe200078e00ff */
[----:B------:R-:W-:Y:S02]  /*39c0*/  PRMT R88, RZ, 0x7610, R88 ;  /* 0x00007610ff587816 */ /* 0x000fe40000000058 */
[----:B------:R-:W-:Y:S01]  /*39d0*/  ISETP.GT.AND P1, PT, R0, 0x1e, PT ;  /* 0x0000001e0000780c */ /* 0x000fe20003f24270 */
[----:B------:R-:W-:Y:S01]  /*39e0*/  IMAD R178, R178, 0x1e, RZ ;  /* 0x0000001eb2b27824 */ /* 0x000fe200078e02ff */
[----:B------:R-:W-:Y:S02]  /*39f0*/  ISETP.GT.AND P2, PT, R0, 0x1f, PT ;  /* 0x0000001f0000780c */ /* 0x000fe40003f44270 */
[----:B------:R-:W-:-:S05]  /*3a00*/  PRMT R91, RZ, 0x7610, R91 ;  /* 0x00007610ff5b7816 */ /* 0x000fca000000005b */
[----:B------:R1:W5:Y:S01]  /*3a10*/  @P0 LDG.E.U16 R88, [R10.64] ;  /* 0x000000040a580981 */ /* 0x000362000c1e1500 */
[----:B------:R-:W-:Y:S01]  /*3a20*/  PRMT R87, RZ, 0x7610, R87 ;  /* 0x00007610ff577816 */ /* 0x000fe20000000057 */
[----:B-1----:R-:W-:Y:S01]  /*3a30*/  IMAD.WIDE R10, R178, 0x2, R4 ;  /* 0x00000002b20a7825 */ /* 0x002fe200078e0204 */
[----:B0-----:R-:W-:-:S03]  /*3a40*/  LOP3.LUT R178, R83, 0x1f, RZ, 0xc0, !PT ;  /* 0x0000001f53b27812 */ /* 0x001fc600078ec0ff */
[----:B------:R-:W-:Y:S01]  /*3a50*/  IMAD.MOV.U32 R83, RZ, RZ, c[0x0][0x188] ;  /* 0x00006200ff537624 */ /* 0x000fe200078e00ff */
[----:B------:R0:W5:Y:S03]  /*3a60*/  @P1 LDG.E.U16 R91, [R10.64] ;  /* 0x000000040a5b1981 */ /* 0x000166000c1e1500 */
[----:B------:R-:W-:-:S04]  /*3a70*/  IMAD R83, R83, 0x1f, RZ ;  /* 0x0000001f53537824 */ /* 0x000fc800078e02ff */
[----:B0-----:R-:W-:-:S05]  /*3a80*/  IMAD.WIDE R10, R83, 0x2, R4 ;  /* 0x00000002530a7825 */ /* 0x001fca00078e0204 */
[----:B------:R0:W5:Y:S04]  /*3a90*/  @P2 LDG.E.U16 R87, [R10.64] ;  /* 0x000000040a572981 */ /* 0x000168000c1e1500 */
[----:B------:R-:W-:Y:S01]  /*3aa0*/  BAR.SYNC.DEFER_BLOCKING 0x0 ;  /* 0x0000000000007b1d */ /* 0x000fe20000010000 */
[----:B------:R-:W-:Y:S02]  /*3ab0*/  LOP3.LUT R185, R185, R184, RZ, 0x3c, !PT ;  /* 0x000000b8b9b97212 */ /* 0x000fe400078e3cff */
[----:B------:R-:W-:Y:S02]  /*3ac0*/  ISETP.GE.AND P0, PT, R178, R0, PT ;  /* 0x00000000b200720c */ /* 0x000fe40003f06270 */
[----:B------:R-:W-:-:S04]  /*3ad0*/  LOP3.LUT R184, R185, R184, RZ, 0x3c, !PT ;  /* 0x000000b8b9b87212 */ /* 0x000fc800078e3cff */
[----:B------:R-:W-:Y:S02]  /*3ae0*/  LOP3.LUT R185, R185, R184, RZ, 0x3c, !PT ;  /* 0x000000b8b9b97212 */ /* 0x000fe400078e3cff */
[----:B------:R-:W-:-:S03]  /*3af0*/  PRMT R86, RZ, 0x7610, R86 ;  /* 0x00007610ff567816 */ /* 0x000fc60000000056 */
[C---:B0-----:R-:W-:Y:S01]  /*3b00*/  IMAD.WIDE R10, R249.reuse, 0x2, R184 ;  /* 0x00000002f90a7825 */ /* 0x041fe200078e02b8 */
[----:B------:R-:W-:Y:S02]  /*3b10*/  PRMT R20, RZ, 0x7610, R20 ;  /* 0x00007610ff147816 */ /* 0x000fe40000000014 */
[----:B------:R-:W-:Y:S02]  /*3b20*/  PRMT R85, RZ, 0x7610, R85 ;  /* 0x00007610ff557816 */ /* 0x000fe40000000055 */
[----:B------:R0:W5:Y:S02]  /*3b30*/  @!P0 LDG.E.U16 R86, [R10.64] ;  /* 0x000000040a568981 */ /* 0x000164000c1e1500 */
[----:B0-----:R-:W-:-:S05]  /*3b40*/  IMAD.WIDE R10, R249, 0x2, R186 ;  /* 0x00000002f90a7825 */ /* 0x001fca00078e02ba */
[----:B------:R0:W5:Y:S01]  /*3b50*/  @!P0 LDG.E.U16 R20, [R10.64] ;  /* 0x000000040a148981 */ /* 0x000162000c1e1500 */
[----:B------:R-:W-:Y:S01]  /*3b60*/  PRMT R19, RZ, 0x7610, R19 ;  /* 0x00007610ff137816 */ /* 0x000fe20000000013 */
[----:B0-----:R-:W-:-:S05]  /*3b70*/  IMAD.WIDE R10, R249, 0x2, R188 ;  /* 0x00000002f90a7825 */ /* 0x001fca00078e02bc */
[----:B------:R0:W5:Y:S01]  /*3b80*/  @!P0 LDG.E.U16 R85, [R10.64] ;  /* 0x000000040a558981 */ /* 0x000162000c1e1500 */
[----:B------:R-:W-:Y:S01]  /*3b90*/  PRMT R84, RZ, 0x7610, R84 ;  /* 0x00007610ff547816 */ /* 0x000fe20000000054 */
[----:B0-----:R-:W-:-:S05]  /*3ba0*/  IMAD.WIDE R10, R249, 0x2, R190 ;  /* 0x00000002f90a7825 */ /* 0x001fca00078e02be */
[----:B------:R0:W5:Y:S01]  /*3bb0*/  @!P0 LDG.E.U16 R19, [R10.64] ;  /* 0x000000040a138981 */ /* 0x000162000c1e1500 */
[----:B------:R-:W-:Y:S02]  /*3bc0*/  PRMT R18, RZ, 0x7610, R18 ;  /* 0x00007610ff127816 */ /* 0x000fe40000000012 */
[----:B------:R-:W-:Y:S01]  /*3bd0*/  LOP3.LUT R199, R199, R198, RZ, 0x3c, !PT ;  /* 0x000000c6c7c77212 */ /* 0x000fe200078e3cff */
[----:B0-----:R-:W-:-:S03]  /*3be0*/  IMAD.WIDE R10, R249, 0x2, R192 ;  /* 0x00000002f90a7825 */ /* 0x001fc600078e02c0 */
[----:B------:R-:W-:Y:S02]  /*3bf0*/  LOP3.LUT R198, R199, R198, RZ, 0x3c, !PT ;  /* 0x000000c6c7c67212 */ /* 0x000fe400078e3cff */
[----:B------:R0:W5:Y:S01]  /*3c00*/  @!P0 LDG.E.U16 R84, [R10.64] ;  /* 0x000000040a548981 */ /* 0x000162000c1e1500 */
[----:B------:R-:W-:Y:S02]  /*3c10*/  PRMT R81, RZ, 0x7610, R81 ;  /* 0x00007610ff517816 */ /* 0x000fe40000000051 */
[----:B------:R-:W-:Y:S01]  /*3c20*/  LOP3.LUT R201, R201, R200, RZ, 0x3c, !PT ;  /* 0x000000c8c9c97212 */ /* 0x000fe200078e3cff */
[----:B0-----:R-:W-:Y:S01]  /*3c30*/  IMAD.WIDE R10, R249, 0x2, R194 ;  /* 0x00000002f90a7825 */ /* 0x001fe200078e02c2 */
[----:B------:R-:W-:-:S04]  /*3c40*/  LOP3.LUT R199, R199, R198, RZ, 0x3c, !PT ;  /* 0x000000c6c7c77212 */ /* 0x000fc800078e3cff */
[----:B------:R0:W5:Y:S01]  /*3c50*/  @!P0 LDG.E.U16 R18, [R10.64] ;  /* 0x000000040a128981 */ /* 0x000162000c1e1500 */
[----:B------:R-:W-:-:S03]  /*3c60*/  LOP3.LUT R200, R201, R200, RZ, 0x3c, !PT ;  /* 0x000000c8c9c87212 */ /* 0x000fc600078e3cff */
[----:B--2---:R1:W-:Y:S01]  /*3c70*/  STS.U16 [R248], R17 ;  /* 0x00000011f8007388 */ /* 0x0043e20000000400 */
[----:B0-----:R-:W-:Y:S01]  /*3c80*/  IMAD.WIDE R10, R249, 0x2, R196 ;  /* 0x00000002f90a7825 */ /* 0x001fe200078e02c4 */
[----:B------:R-:W-:Y:S02]  /*3c90*/  LOP3.LUT R201, R201, R200, RZ, 0x3c, !PT ;  /* 0x000000c8c9c97212 */ /* 0x000fe400078e3cff */
[----:B-1----:R-:W-:Y:S02]  /*3ca0*/  PRMT R17, RZ, 0x7610, R17 ;  /* 0x00007610ff117816 */ /* 0x002fe40000000011 */
[----:B------:R0:W2:Y:S01]  /*3cb0*/  @!P0 LDG.E.U16 R81, [R10.64] ;  /* 0x000000040a518981 */ /* 0x0000a2000c1e1500 */
[----:B------:R-:W-:-:S03]  /*3cc0*/  LOP3.LUT R205, R205, R204, RZ, 0x3c, !PT ;  /* 0x000000cccdcd7212 */ /* 0x000fc600078e3cff */
[----:B---3--:R1:W-:Y:S01]  /*3cd0*/  STS.U16 [R248+0x800], R80 ;  /* 0x00080050f8007388 */ /* 0x0083e20000000400 */
[----:B0-----:R-:W-:Y:S01]  /*3ce0*/  IMAD.WIDE R10, R249, 0x2, R198 ;  /* 0x00000002f90a7825 */ /* 0x001fe200078e02c6 */
[----:B-1----:R-:W-:-:S04]  /*3cf0*/  PRMT R80, RZ, 0x7610, R80 ;  /* 0x00007610ff507816 */ /* 0x002fc80000000050 */
[----:B------:R0:W3:Y:S01]  /*3d00*/  @!P0 LDG.E.U16 R17, [R10.64] ;  /* 0x000000040a118981 */ /* 0x0000e2000c1e1500 */
[----:B------:R-:W-:Y:S02]  /*3d10*/  LOP3.LUT R204, R205, R204, RZ, 0x3c, !PT ;  /* 0x000000cccdcc7212 */ /* 0x000fe400078e3cff */
[----:B------:R-:W-:Y:S01]  /*3d20*/  LOP3.LUT R207, R207, R206, RZ, 0x3c, !PT ;  /* 0x000000cecfcf7212 */ /* 0x000fe200078e3cff */
[----:B----4-:R1:W-:Y:S01]  /*3d30*/  STS.U16 [R248+0x1000], R16 ;  /* 0x00100010f8007388 */ /* 0x0103e20000000400 */
[----:B0-----:R-:W-:Y:S01]  /*3d40*/  IMAD.WIDE R10, R249, 0x2, R200 ;  /* 0x00000002f90a7825 */ /* 0x001fe200078e02c8 */
[----:B------:R-:W-:Y:S02]  /*3d50*/  LOP3.LUT R205, R205, R204, RZ, 0x3c, !PT ;  /* 0x000000cccdcd7212 */ /* 0x000fe400078e3cff */
[----:B-1----:R-:W-:Y:S02]  /*3d60*/  PRMT R16, RZ, 0x7610, R16 ;  /* 0x00007610ff107816 */ /* 0x002fe40000000010 */
[----:B------:R0:W4:Y:S01]  /*3d70*/  @!P0 LDG.E.U16 R80, [R10.64] ;  /* 0x000000040a508981 */ /* 0x000122000c1e1500 */
[----:B------:R-:W-:-:S02]  /*3d80*/  LOP3.LUT R206, R207, R206, RZ, 0x3c, !PT ;  /* 0x000000cecfce7212 */ /* 0x000fc400078e3cff */
[----:B------:R-:W-:Y:S01]  /*3d90*/  LOP3.LUT R83, R248, 0x10, RZ, 0x3c, !PT ;  /* 0x00000010f8537812 */ /* 0x000fe200078e3cff */
[----:B-----5:R1:W-:Y:S01]  /*3da0*/  STS.U16 [R248+0x1800], R79 ;  /* 0x0018004ff8007388 */ /* 0x0203e20000000400 */
[----:B------:R-:W-:Y:S01]  /*3db0*/  LOP3.LUT R209, R209, R208, RZ, 0x3c, !PT ;  /* 0x000000d0d1d17212 */ /* 0x000fe200078e3cff */
[----:B0-----:R-:W-:Y:S01]  /*3dc0*/  IMAD.WIDE R10, R249, 0x2, R202 ;  /* 0x00000002f90a7825 */ /* 0x001fe200078e02ca */
[----:B------:R-:W-:Y:S02]  /*3dd0*/  LOP3.LUT R207, R207, R206, RZ, 0x3c, !PT ;  /* 0x000000cecfcf7212 */ /* 0x000fe400078e3cff */
[----:B-1----:R-:W-:Y:S02]  /*3de0*/  PRMT R79, RZ, 0x7610, R79 ;  /* 0x00007610ff4f7816 */ /* 0x002fe4000000004f */
[----:B------:R0:W5:Y:S01]  /*3df0*/  @!P0 LDG.E.U16 R16, [R10.64] ;  /* 0x000000040a108981 */ /* 0x000162000c1e1500 */
[----:B------:R-:W-:-:S03]  /*3e00*/  LOP3.LUT R208, R209, R208, RZ, 0x3c, !PT ;  /* 0x000000d0d1d07212 */ /* 0x000fc600078e3cff */
[----:B------:R1:W-:Y:S01]  /*3e10*/  STS.U16 [R83+0x100], R15 ;  /* 0x0001000f53007388 */ /* 0x0003e20000000400 */
[----:B0-----:R-:W-:Y:S01]  /*3e20*/  IMAD.WIDE R10, R249, 0x2, R204 ;  /* 0x00000002f90a7825 */ /* 0x001fe200078e02cc */
[----:B------:R-:W-:Y:S02]  /*3e30*/  LOP3.LUT R209, R209, R208, RZ, 0x3c, !PT ;  /* 0x000000d0d1d17212 */ /* 0x000fe400078e3cff */
[----:B-1----:R-:W-:Y:S02]  /*3e40*/  PRMT R15, RZ, 0x7610, R15 ;  /* 0x00007610ff0f7816 */ /* 0x002fe4000000000f */
[----:B------:R0:W2:Y:S01]  /*3e50*/  @!P0 LDG.E.U16 R79, [R10.64] ;  /* 0x000000040a4f8981 */ /* 0x0000a2000c1e1500 */
[----:B------:R-:W-:-:S03]  /*3e60*/  LOP3.LUT R213, R213, R212, RZ, 0x3c, !PT ;  /* 0x000000d4d5d57212 */ /* 0x000fc600078e3cff */
[----:B------:R1:W-:Y:S01]  /*3e70*/  STS.U16 [R83+0x900], R78 ;  /* 0x0009004e53007388 */ /* 0x0003e20000000400 */
[----:B0-----:R-:W-:Y:S01]  /*3e80*/  IMAD.WIDE R10, R249, 0x2, R206 ;  /* 0x00000002f90a7825 */ /* 0x001fe200078e02ce */
[----:B-1----:R-:W-:-:S04]  /*3e90*/  PRMT R78, RZ, 0x7610, R78 ;  /* 0x00007610ff4e7816 */ /* 0x002fc8000000004e */
[----:B------:R0:W2:Y:S01]  /*3ea0*/  @!P0 LDG.E.U16 R15, [R10.64] ;  /* 0x000000040a0f8981 */ /* 0x0000a2000c1e1500 */
[----:B------:R-:W-:Y:S02]  /*3eb0*/  LOP3.LUT R212, R213, R212, RZ, 0x3c, !PT ;  /* 0x000000d4d5d47212 */ /* 0x000fe400078e3cff */
[----:B------:R-:W-:Y:S01]  /*3ec0*/  LOP3.LUT R215, R215, R214, RZ, 0x3c, !PT ;  /* 0x000000d6d7d77212 */ /* 0x000fe200078e3cff */
[----:B------:R1:W-:Y:S01]  /*3ed0*/  STS.U16 [R83+0x1100], R14 ;  /* 0x0011000e53007388 */ /* 0x0003e20000000400 */
[----:B0-----:R-:W-:Y:S01]  /*3ee0*/  IMAD.WIDE R10, R249, 0x2, R208 ;  /* 0x00000002f90a7825 */ /* 0x001fe200078e02d0 */
[----:B------:R-:W-:Y:S02]  /*3ef0*/  LOP3.LUT R213, R213, R212, RZ, 0x3c, !PT ;  /* 0x000000d4d5d57212 */ /* 0x000fe400078e3cff */
[----:B-1----:R-:W-:Y:S02]  /*3f00*/  PRMT R14, RZ, 0x7610, R14 ;  /* 0x00007610ff0e7816 */ /* 0x002fe4000000000e */
[----:B------:R0:W2:Y:S01]  /*3f10*/  @!P0 LDG.E.U16 R78, [R10.64] ;  /* 0x000000040a4e8981 */ /* 0x0000a2000c1e1500 */
[----:B------:R-:W-:-:S02]  /*3f20*/  LOP3.LUT R214, R215, R214, RZ, 0x3c, !PT ;  /* 0x000000d6d7d67212 */ /* 0x000fc400078e3cff */
[----:B------:R-:W-:Y:S01]  /*3f30*/  LOP3.LUT R217, R217, R216, RZ, 0x3c, !PT ;  /* 0x000000d8d9d97212 */ /* 0x000fe200078e3cff */
[----:B------:R1:W-:Y:S01]  /*3f40*/  STS.U16 [R83+0x1900], R77 ;  /* 0x0019004d53007388 */ /* 0x0003e20000000400 */
[----:B0-----:R-:W-:Y:S01]  /*3f50*/  IMAD.WIDE R10, R249, 0x2, R210 ;  /* 0x00000002f90a7825 */ /* 0x001fe200078e02d2 */
[----:B------:R-:W-:Y:S02]  /*3f60*/  LOP3.LUT R215, R215, R214, RZ, 0x3c, !PT ;  /* 0x000000d6d7d77212 */ /* 0x000fe400078e3cff */
[----:B-1----:R-:W-:Y:S02]  /*3f70*/  LOP3.LUT R83, R248, 0x20, RZ, 0x3c, !PT ;  /* 0x00000020f8537812 */ /* 0x002fe400078e3cff */
[----:B------:R0:W2:Y:S01]  /*3f80*/  @!P0 LDG.E.U16 R14, [R10.64] ;  /* 0x000000040a0e8981 */ /* 0x0000a2000c1e1500 */
[----:B------:R-:W-:Y:S02]  /*3f90*/  PRMT R77, RZ, 0x7610, R77 ;  /* 0x00007610ff4d7816 */ /* 0x000fe4000000004d */
[----:B------:R-:W-:Y:S01]  /*3fa0*/  LOP3.LUT R216, R217, R216, RZ, 0x3c, !PT ;  /* 0x000000d8d9d87212 */ /* 0x000fe200078e3cff */
[----:B------:R1:W-:Y:S01]  /*3fb0*/  STS.U16 [R83+0x200], R13 ;  /* 0x0002000d53007388 */ /* 0x0003e20000000400 */
[----:B------:R-:W-:Y:S01]  /*3fc0*/  LOP3.LUT R219, R219, R218, RZ, 0x3c, !PT ;  /* 0x000000dadbdb7212 */ /* 0x000fe200078e3cff */
[----:B0-----:R-:W-:Y:S01]  /*3fd0*/  IMAD.WIDE R10, R249, 0x2, R212 ;  /* 0x00000002f90a7825 */ /* 0x001fe200078e02d4 */
[----:B------:R-:W-:-:S02]  /*3fe0*/  LOP3.LUT R217, R217, R216, RZ, 0x3c, !PT ;  /* 0x000000d8d9d97212 */ /* 0x000fc400078e3cff */
[----:B-1----:R-:W-:Y:S02]  /*3ff0*/  PRMT R13, RZ, 0x7610, R13 ;  /* 0x00007610ff0d7816 */ /* 0x002fe4000000000d */
[----:B------:R0:W2:Y:S01]  /*4000*/  @!P0 LDG.E.U16 R77, [R10.64] ;  /* 0x000000040a4d8981 */ /* 0x0000a2000c1e1500 */
[----:B------:R-:W-:Y:S02]  /*4010*/  LOP3.LUT R218, R219, R218, RZ, 0x3c, !PT ;  /* 0x000000dadbda7212 */ /* 0x000fe400078e3cff */
[----:B------:R-:W-:Y:S01]  /*4020*/  LOP3.LUT R221, R221, R220, RZ, 0x3c, !PT ;  /* 0x000000dcdddd7212 */ /* 0x000fe200078e3cff */
[----:B------:R1:W-:Y:S01]  /*4030*/  STS.U16 [R83+0xa00], R76 ;  /* 0x000a004c53007388 */ /* 0x0003e20000000400 */
[----:B0-----:R-:W-:Y:S01]  /*4040*/  IMAD.WIDE R10, R249, 0x2, R214 ;  /* 0x00000002f90a7825 */ /* 0x001fe200078e02d6 */
[----:B------:R-:W-:Y:S02]  /*4050*/  LOP3.LUT R219, R219, R218, RZ, 0x3c, !PT ;  /* 0x000000dadbdb7212 */ /* 0x000fe400078e3cff */
[----:B-1----:R-:W-:-:S02]  /*4060*/  PRMT R76, RZ, 0x7610, R76 ;  /* 0x00007610ff4c7816 */ /* 0x002fc4000000004c */
[----:B------:R0:W3:Y:S01]  /*4070*/  @!P0 LDG.E.U16 R13, [R10.64] ;  /* 0x000000040a0d8981 */ /* 0x0000e2000c1e1500 */
[----:B------:R-:W-:-:S03]  /*4080*/  LOP3.LUT R220, R221, R220, RZ, 0x3c, !PT ;  /* 0x000000dcdddc7212 */ /* 0x000fc600078e3cff */
[----:B------:R1:W-:Y:S01]  /*4090*/  STS.U16 [R83+0x1200], R12 ;  /* 0x0012000c53007388 */ /* 0x0003e20000000400 */
[----:B0-----:R-:W-:Y:S01]  /*40a0*/  IMAD.WIDE R10, R249, 0x2, R216 ;  /* 0x00000002f90a7825 */ /* 0x001fe200078e02d8 */
[----:B------:R-:W-:Y:S02]  /*40b0*/  LOP3.LUT R223, R223, R222, RZ, 0x3c, !PT ;  /* 0x000000dedfdf7212 */ /* 0x000fe400078e3cff */
[----:B-1----:R-:W-:Y:S02]  /*40c0*/  PRMT R12, RZ, 0x7610, R12 ;  /* 0x00007610ff0c7816 */ /* 0x002fe4000000000c */
[----:B------:R0:W3:Y:S01]  /*40d0*/  @!P0 LDG.E.U16 R76, [R10.64] ;  /* 0x000000040a4c8981 */ /* 0x0000e2000c1e1500 */
[----:B------:R-:W-:Y:S02]  /*40e0*/  LOP3.LUT R221, R221, R220, RZ, 0x3c, !PT ;  /* 0x000000dcdddd7212 */ /* 0x000fe400078e3cff */
[----:B------:R-:W-:Y:S01]  /*40f0*/  LOP3.LUT R222, R223, R222, RZ, 0x3c, !PT ;  /* 0x000000dedfde7212 */ /* 0x000fe200078e3cff */
[----:B------:R1:W-:Y:S01]  /*4100*/  STS.U16 [R83+0x1a00], R23 ;  /* 0x001a001753007388 */ /* 0x0003e20000000400 */
[----:B0-----:R-:W-:Y:S01]  /*4110*/  IMAD.WIDE R10, R249, 0x2, R218 ;  /* 0x00000002f90a7825 */ /* 0x001fe200078e02da */
[----:B------:R-:W-:-:S02]  /*4120*/  LOP3.LUT R225, R225, R224, RZ, 0x3c, !PT ;  /* 0x000000e0e1e17212 */ /* 0x000fc400078e3cff */
[----:B-1----:R-:W-:Y:S02]  /*4130*/  PRMT R23, RZ, 0x7610, R23 ;  /* 0x00007610ff177816 */ /* 0x002fe40000000017 */
[----:B------:R0:W5:Y:S01]  /*4140*/  @!P0 LDG.E.U16 R12, [R10.64] ;  /* 0x000000040a0c8981 */ /* 0x000162000c1e1500 */
[----:B------:R-:W-:Y:S02]  /*4150*/  LOP3.LUT R178, R248, 0x30, RZ, 0x3c, !PT ;  /* 0x00000030f8b27812 */ /* 0x000fe400078e3cff */
[----:B------:R-:W-:Y:S02]  /*4160*/  LOP3.LUT R223, R223, R222, RZ, 0x3c, !PT ;  /* 0x000000dedfdf7212 */ /* 0x000fe400078e3cff */
[----:B------:R-:W-:Y:S01]  /*4170*/  LOP3.LUT R224, R225, R224, RZ, 0x3c, !PT ;  /* 0x000000e0e1e07212 */ /* 0x000fe200078e3cff */
[----:B0-----:R-:W-:Y:S01]  /*4180*/  IMAD.WIDE R10, R249, 0x2, R220 ;  /* 0x00000002f90a7825 */ /* 0x001fe200078e02dc */
[----:B------:R0:W-:Y:S01]  /*4190*/  STS.U16 [R178+0x300], R82 ;  /* 0x00030052b2007388 */ /* 0x0001e20000000400 */
[----:B------:R-:W-:-:S03]  /*41a0*/  LOP3.LUT R227, R227, R226, RZ, 0x3c, !PT ;  /* 0x000000e2e3e37212 */ /* 0x000fc600078e3cff */
[----:B------:R1:W5:Y:S01]  /*41b0*/  @!P0 LDG.E.U16 R23, [R10.64] ;  /* 0x000000040a178981 */ /* 0x000362000c1e1500 */
[----:B------:R-:W-:Y:S02]  /*41c0*/  LOP3.LUT R225, R225, R224, RZ, 0x3c, !PT ;  /* 0x000000e0e1e17212 */ /* 0x000fe400078e3cff */
[----:B------:R-:W-:Y:S01]  /*41d0*/  LOP3.LUT R226, R227, R226, RZ, 0x3c, !PT ;  /* 0x000000e2e3e27212 */ /* 0x000fe200078e3cff */
[----:B0-----:R-:W-:Y:S01]  /*41e0*/  IMAD.WIDE R82, R249, 0x2, R222 ;  /* 0x00000002f9527825 */ /* 0x001fe200078e02de */
[----:B-1----:R-:W-:Y:S01]  /*41f0*/  PRMT R11, RZ, 0x7610, R11 ;  /* 0x00007610ff0b7816 */ /* 0x002fe2000000000b */
[----:B------:R0:W-:Y:S01]  /*4200*/  STS.U16 [R178+0xb00], R22 ;  /* 0x000b0016b2007388 */ /* 0x0001e20000000400 */
[----:B------:R-:W-:Y:S02]  /*4210*/  LOP3.LUT R229, R229, R228, RZ, 0x3c, !PT ;  /* 0x000000e4e5e57212 */ /* 0x000fe400078e3cff */
[----:B------:R-:W-:Y:S02]  /*4220*/  LOP3.LUT R227, R227, R226, RZ, 0x3c, !PT ;  /* 0x000000e2e3e37212 */ /* 0x000fe400078e3cff */
[----:B------:R1:W5:Y:S01]  /*4230*/  @!P0 LDG.E.U16 R11, [R82.64] ;  /* 0x00000004520b8981 */ /* 0x000362000c1e1500 */
[----:B------:R-:W-:-:S02]  /*4240*/  LOP3.LUT R228, R229, R228, RZ, 0x3c, !PT ;  /* 0x000000e4e5e47212 */ /* 0x000fc400078e3cff */
[----:B0-----:R-:W-:Y:S01]  /*4250*/  PRMT R22, RZ, 0x7610, R22 ;  /* 0x00007610ff167816 */ /* 0x001fe20000000016 */
[----:B-1----:R-:W-:Y:S01]  /*4260*/  IMAD.WIDE R82, R249, 0x2, R224 ;  /* 0x00000002f9527825 */ /* 0x002fe200078e02e0 */
[----:B------:R-:W-:Y:S02]  /*4270*/  PRMT R10, RZ, 0x7610, R10 ;  /* 0x00007610ff0a7816 */ /* 0x000fe4000000000a */
[----:B------:R-:W-:Y:S02]  /*4280*/  LOP3.LUT R231, R231, R230, RZ, 0x3c, !PT ;  /* 0x000000e6e7e77212 */ /* 0x000fe400078e3cff */
[----:B------:R0:W5:Y:S01]  /*4290*/  @!P0 LDG.E.U16 R22, [R82.64] ;  /* 0x0000000452168981 */ /* 0x000162000c1e1500 */
[----:B------:R-:W-:Y:S02]  /*42a0*/  LOP3.LUT R229, R229, R228, RZ, 0x3c, !PT ;  /* 0x000000e4e5e57212 */ /* 0x000fe400078e3cff */
[----:B------:R-:W-:Y:S01]  /*42b0*/  LOP3.LUT R230, R231, R230, RZ, 0x3c, !PT ;  /* 0x000000e6e7e67212 */ /* 0x000fe200078e3cff */
[----:B------:R-:W-:Y:S01]  /*42c0*/  STS.U16 [R178+0x1300], R177 ;  /* 0x001300b1b2007388 */ /* 0x000fe20000000400 */
[----:B------:R-:W-:Y:S01]  /*42d0*/  LOP3.LUT R233, R233, R232, RZ, 0x3c, !PT ;  /* 0x000000e8e9e97212 */ /* 0x000fe200078e3cff */
[----:B0-----:R-:W-:-:S02]  /*42e0*/  IMAD.WIDE R82, R249, 0x2, R226 ;  /* 0x00000002f9527825 */ /* 0x001fc400078e02e2 */
[----:B------:R0:W-:Y:S01]  /*42f0*/  STS.U16 [R178+0x1b00], R21 ;  /* 0x001b0015b2007388 */ /* 0x0001e20000000400 */
[----:B------:R-:W-:-:S03]  /*4300*/  LOP3.LUT R231, R231, R230, RZ, 0x3c, !PT ;  /* 0x000000e6e7e77212 */ /* 0x000fc600078e3cff */
[----:B------:R1:W5:Y:S01]  /*4310*/  @!P0 LDG.E.U16 R10, [R82.64] ;  /* 0x00000004520a8981 */ /* 0x000362000c1e1500 */
[----:B------:R-:W-:Y:S02]  /*4320*/  LOP3.LUT R232, R233, R232, RZ, 0x3c, !PT ;  /* 0x000000e8e9e87212 */ /* 0x000fe400078e3cff */
[----:B0-----:R-:W-:Y:S02]  /*4330*/  LOP3.LUT R178, R248, 0x40, RZ, 0x3c, !PT ;  /* 0x00000040f8b27812 */ /* 0x001fe400078e3cff */
[----:B------:R-:W-:Y:S01]  /*4340*/  PRMT R21, RZ, 0x7610, R21 ;  /* 0x00007610ff157816 */ /* 0x000fe20000000015 */
[----:B-1----:R-:W-:Y:S02]  /*4350*/  IMAD.WIDE R82, R249, 0x2, R228 ;  /* 0x00000002f9527825 */ /* 0x002fe400078e02e4 */
[----:B------:R0:W-:Y:S01]  /*4360*/  STS.U16 [R178+0x400], R168 ;  /* 0x000400a8b2007388 */ /* 0x0001e20000000400 */
[----:B------:R-:W-:-:S03]  /*4370*/  LOP3.LUT R235, R235, R234, RZ, 0x3c, !PT ;  /* 0x000000eaebeb7212 */ /* 0x000fc600078e3cff */
[----:B------:R1:W5:Y:S01]  /*4380*/  @!P0 LDG.E.U16 R21, [R82.64] ;  /* 0x0000000452158981 */ /* 0x000362000c1e1500 */
[----:B------:R-:W-:Y:S02]  /*4390*/  LOP3.LUT R233, R233, R232, RZ, 0x3c, !PT ;  /* 0x000000e8e9e97212 */ /* 0x000fe400078e3cff */
[----:B0-----:R-:W-:Y:S01]  /*43a0*/  PRMT R168, RZ, 0x7610, R168 ;  /* 0x00007610ffa87816 */ /* 0x001fe200000000a8 */
[----:B-1----:R-:W-:Y:S01]  /*43b0*/  IMAD.WIDE R82, R249, 0x2, R230 ;  /* 0x00000002f9527825 */ /* 0x002fe200078e02e6 */
[----:B------:R-:W-:Y:S01]  /*43c0*/  LOP3.LUT R234, R235, R234, RZ, 0x3c, !PT ;  /* 0x000000eaebea7212 */ /* 0x000fe200078e3cff */
        /* <DEDUP_REMOVED lines=18> */
[----:B0-----:R-:W-:Y:S02]  /*44f0*/  LOP3.LUT R178, R248, 0x50, RZ, 0x3c, !PT ;  /* 0x00000050f8b27812 */ /* 0x001fe400078e3cff */
[----:B------:R-:W-:Y:S01]  /*4500*/  PRMT R176, RZ, 0x7610, R176 ;  /* 0x00007610ffb07816 */ /* 0x000fe200000000b0 */
        /* <DEDUP_REMOVED lines=22> */
[C---:B------:R-:W-:Y:S01]  /*4670*/  LOP3.LUT R246, R247.reuse, R246, RZ, 0x3c, !PT ;  /* 0x000000f6f7f67212 */ /* 0x040fe200078e3cff */
[----:B------:R0:W-:Y:S04]  /*4680*/  STS.U16 [R178+0x1d00], R172 ;  /* 0x001d00acb2007388 */ /* 0x0001e80000000400 */
[----:B------:R1:W5:Y:S01]  /*4690*/  @!P0 LDG.E.U16 R173, [R82.64] ;  /* 0x0000000452ad8981 */ /* 0x000362000c1e1500 */
[----:B------:R-:W-:-:S02]  /*46a0*/  LOP3.LUT R247, R247, R246, RZ, 0x3c, !PT ;  /* 0x000000f6f7f77212 */ /* 0x000fc400078e3cff */
[----:B0-----:R-:W-:Y:S02]  /*46b0*/  LOP3.LUT R178, R248, 0x60, RZ, 0x3c, !PT ;  /* 0x00000060f8b27812 */ /* 0x001fe400078e3cff */
[----:B------:R-:W-:Y:S01]  /*46c0*/  PRMT R172, RZ, 0x7610, R172 ;  /* 0x00007610ffac7816 */ /* 0x000fe200000000ac */
[C---:B-1----:R-:W-:Y:S02]  /*46d0*/  IMAD.WIDE R82, R249.reuse, 0x2, R244 ;  /* 0x00000002f9527825 */ /* 0x042fe400078e02f4 */
[----:B------:R0:W-:Y:S04]  /*46e0*/  STS.U16 [R178+0x600], R169 ;  /* 0x000600a9b2007388 */ /* 0x0001e80000000400 */
[----:B------:R1:W5:Y:S01]  /*46f0*/  @!P0 LDG.E.U16 R172, [R82.64] ;  /* 0x0000000452ac8981 */ /* 0x000362000c1e1500 */
[----:B0-----:R-:W-:Y:S01]  /*4700*/  PRMT R169, RZ, 0x7610, R169 ;  /* 0x00007610ffa97816 */ /* 0x001fe200000000a9 */
[----:B-1----:R-:W-:-:S05]  /*4710*/  IMAD.WIDE R82, R249, 0x2, R246 ;  /* 0x00000002f9527825 */ /* 0x002fca00078e02f6 */
[----:B------:R-:W5:Y:S01]  /*4720*/  @!P0 LDG.E.U16 R169, [R82.64] ;  /* 0x0000000452a98981 */ /* 0x000f62000c1e1500 */
[----:B------:R-:W-:-:S03]  /*4730*/  LOP3.LUT R177, R248, 0x70, RZ, 0x3c, !PT ;  /* 0x00000070f8b17812 */ /* 0x000fc600078e3cff */
[----:B------:R-:W-:Y:S04]  /*4740*/  STS.U16 [R178+0xe00], R9 ;  /* 0x000e0009b2007388 */ /* 0x000fe80000000400 */
[----:B------:R0:W-:Y:S04]  /*4750*/  STS.U16 [R178+0x1600], R8 ;  /* 0x00160008b2007388 */ /* 0x0001e80000000400 */
[----:B------:R-:W-:Y:S04]  /*4760*/  STS.U16 [R178+0x1e00], R91 ;  /* 0x001e005bb2007388 */ /* 0x000fe80000000400 */
[----:B------:R-:W-:Y:S04]  /*4770*/  STS.U16 [R177+0x700], R90 ;  /* 0x0007005ab1007388 */ /* 0x000fe80000000400 */
[----:B------:R-:W-:Y:S04]  /*4780*/  STS.U16 [R177+0xf00], R89 ;  /* 0x000f0059b1007388 */ /* 0x000fe80000000400 */
[----:B------:R-:W-:Y:S04]  /*4790*/  STS.U16 [R177+0x1700], R88 ;  /* 0x00170058b1007388 */ /* 0x000fe80000000400 */
[----:B------:R-:W-:Y:S04]  /*47a0*/  STS.U16 [R177+0x1f00], R87 ;  /* 0x001f0057b1007388 */ /* 0x000fe80000000400 */
[----:B------:R-:W-:Y:S04]  /*47b0*/  STS.U16 [R2+0x2000], R86 ;  /* 0x0020005602007388 */ /* 0x000fe80000000400 */
[----:B------:R-:W-:Y:S04]  /*47c0*/  STS.U16 [R2+0x2200], R85 ;  /* 0x0022005502007388 */ /* 0x000fe80000000400 */
[----:B------:R-:W-:Y:S04]  /*47d0*/  STS.U16 [R2+0x2400], R84 ;  /* 0x0024005402007388 */ /* 0x000fe80000000400 */
[----:B--2---:R-:W-:Y:S04]  /*47e0*/  STS.U16 [R2+0x2600], R81 ;  /* 0x0026005102007388 */ /* 0x004fe80000000400 */
[----:B----4-:R-:W-:Y:S04]  /*47f0*/  STS.U16 [R2+0x2800], R80 ;  /* 0x0028005002007388 */ /* 0x010fe80000000400 */
[----:B------:R-:W-:Y:S04]  /*4800*/  STS.U16 [R2+0x2a00], R79 ;  /* 0x002a004f02007388 */ /* 0x000fe80000000400 */
[----:B------:R-:W-:Y:S04]  /*4810*/  STS.U16 [R2+0x2c00], R78 ;  /* 0x002c004e02007388 */ /* 0x000fe80000000400 */
[----:B------:R-:W-:Y:S04]  /*4820*/  STS.U16 [R2+0x2e00], R77 ;  /* 0x002e004d02007388 */ /* 0x000fe80000000400 */
[----:B---3--:R-:W-:Y:S01]  /*4830*/  STS.U16 [R2+0x3000], R76 ;  /* 0x0030004c02007388 */ /* 0x008fe20000000400 */
[----:B0-----:R-:W-:-:S03]  /*4840*/  LOP3.LUT R8, R7, 0x40, RZ, 0x3c, !PT ;  /* 0x0000004007087812 */ /* 0x001fc600078e3cff */
[----:B-----5:R-:W-:Y:S04]  /*4850*/  STS.U16 [R2+0x3200], R23 ;  /* 0x0032001702007388 */ /* 0x020fe80000000400 */
        /* <DEDUP_REMOVED lines=22> */
[----:B------:R-:W-:Y:S06]  /*49c0*/  BAR.SYNC.DEFER_BLOCKING 0x0 ;  /* 0x0000000000007b1d */ /* 0x000fec0000010000 */
[----:B------:R-:W-:Y:S04]  /*49d0*/  LDSM.16.MT88.4 R176, [R8] ;  /* 0x0000000008b0783b */ /* 0x000fe80000004200 */
[----:B------:R-:W-:Y:S04]  /*49e0*/  LDSM.16.MT88.4 R168, [R8+0x80] ;  /* 0x0000800008a8783b */ /* 0x000fe80000004200 */
[----:B------:R-:W-:Y:S04]  /*49f0*/  LDSM.16.M88.4 R20, [R6+0x2000] ;  /* 0x002000000614783b */ /* 0x000fe80000000200 */
[----:B------:R-:W0:Y:S04]  /*4a00*/  LDSM.16.MT88.4 R172, [R7+0x80] ;  /* 0x0000800007ac783b */ /* 0x000e280000004200 */
[----:B------:R-:W1:Y:S04]  /*4a10*/  LDSM.16.M88.4 R8, [R6+0x2400] ;  /* 0x002400000608783b */ /* 0x000e680000000200 */
[----:B------:R-:W2:Y:S04]  /*4a20*/  LDSM.16.M88.4 R12, [R6+0x2800] ;  /* 0x00280000060c783b */ /* 0x000ea80000000200 */
[----:B------:R-:W3:Y:S04]  /*4a30*/  LDSM.16.M88.4 R16, [R6+0x2c00] ;  /* 0x002c00000610783b */ /* 0x000ee80000000200 */
[----:B------:R-:W4:Y:S04]  /*4a40*/  LDSM.16.M88.4 R88, [R6+0x3000] ;  /* 0x003000000658783b */ /* 0x000f280000000200 */
[----:B------:R-:W5:Y:S04]  /*4a50*/  LDSM.16.M88.4 R84, [R6+0x3400] ;  /* 0x003400000654783b */ /* 0x000f680000000200 */
[----:B------:R-:W3:Y:S04]  /*4a60*/  LDSM.16.M88.4 R80, [R6+0x3800] ;  /* 0x003800000650783b */ /* 0x000ee80000000200 */
[----:B------:R-:W4:Y:S04]  /*4a70*/  LDSM.16.M88.4 R76, [R6+0x3c00] ;  /* 0x003c0000064c783b */ /* 0x000f280000000200 */
[----:B------:R-:W4:Y:S01]  /*4a80*/  LDSM.16.MT88.4 R180, [R7] ;  /* 0x0000000007b4783b */ /* 0x000f220000004200 */
[C---:B0-----:R-:W-:Y:S08]  /*4a90*/  HMMA.16816.F32 R24, R172.reuse, R20, R24 ;  /* 0x00000014ac18723c */ /* 0x041ff00000001818 */
[C---:B-1----:R-:W-:Y:S08]  /*4aa0*/  HMMA.16816.F32 R36, R172.reuse, R8, R36 ;  /* 0x00000008ac24723c */ /* 0x042ff00000001824 */
[C---:B--2---:R-:W-:Y:S08]  /*4ab0*/  HMMA.16816.F32 R40, R172.reuse, R12, R40 ;  /* 0x0000000cac28723c */ /* 0x044ff00000001828 */
[C---:B---3--:R-:W-:Y:S08]  /*4ac0*/  HMMA.16816.F32 R148, R172.reuse, R16, R148 ;  /* 0x00000010ac94723c */ /* 0x048ff00000001894 */
[C---:B----4-:R-:W-:Y:S08]  /*4ad0*/  HMMA.16816.F32 R96, R172.reuse, R88, R96 ;  /* 0x00000058ac60723c */ /* 0x050ff00000001860 */
[C---:B-----5:R-:W-:Y:S08]  /*4ae0*/  HMMA.16816.F32 R92, R172.reuse, R84, R92 ;  /* 0x00000054ac5c723c */ /* 0x060ff0000000185c */
[C---:B------:R-:W-:Y:S08]  /*4af0*/  HMMA.16816.F32 R44, R172.reuse, R80, R44 ;  /* 0x00000050ac2c723c */ /* 0x040ff0000000182c */
[----:B------:R-:W-:Y:S01]  /*4b00*/  HMMA.16816.F32 R48, R172, R76, R48 ;  /* 0x0000004cac30723c */ /* 0x000fe20000001830 */
[----:B------:R-:W0:Y:S07]  /*4b10*/  LDSM.16.MT88.4 R172, [R7+0x1080] ;  /* 0x0010800007ac783b */ /* 0x000e2e0000004200 */
[-C--:B------:R-:W-:Y:S08]  /*4b20*/  HMMA.16816.F32 R128, R180, R20.reuse, R128 ;  /* 0x00000014b480723c */ /* 0x080ff00000001880 */
[-C--:B------:R-:W-:Y:S08]  /*4b30*/  HMMA.16816.F32 R52, R176, R20.reuse, R52 ;  /* 0x00000014b034723c */ /* 0x080ff00000001834 */
[----:B------:R-:W-:Y:S07]  /*4b40*/  HMMA.16816.F32 R60, R168, R20, R60 ;  /* 0x00000014a83c723c */ /* 0x000fee000000183c */
[----:B------:R-:W-:Y:S01]  /*4b50*/  LOP3.LUT R21, R7, 0x40, RZ, 0x3c, !PT ;  /* 0x0000004007157812 */ /* 0x000fe200078e3cff */
[-C--:B------:R-:W-:Y:S08]  /*4b60*/  HMMA.16816.F32 R28, R176, R8.reuse, R28 ;  /* 0x00000008b01c723c */ /* 0x080ff0000000181c */
[----:B------:R-:W-:Y:S08]  /*4b70*/  HMMA.16816.F32 R64, R168, R8, R64 ;  /* 0x00000008a840723c */ /* 0x000ff00000001840 */
[-C--:B------:R-:W-:Y:S08]  /*4b80*/  HMMA.16816.F32 R32, R176, R12.reuse, R32 ;  /* 0x0000000cb020723c */ /* 0x080ff00000001820 */
[----:B------:R-:W-:Y:S08]  /*4b90*/  HMMA.16816.F32 R68, R168, R12, R68 ;  /* 0x0000000ca844723c */ /* 0x000ff00000001844 */
[-C--:B------:R-:W-:Y:S08]  /*4ba0*/  HMMA.16816.F32 R56, R176, R16.reuse, R56 ;  /* 0x00000010b038723c */ /* 0x080ff00000001838 */
[----:B------:R-:W-:Y:S08]  /*4bb0*/  HMMA.16816.F32 R72, R168, R16, R72 ;  /* 0x00000010a848723c */ /* 0x000ff00000001848 */
[C---:B------:R-:W-:Y:S08]  /*4bc0*/  HMMA.16816.F32 R132, R176.reuse, R88, R132 ;  /* 0x00000058b084723c */ /* 0x040ff00000001884 */
[C---:B------:R-:W-:Y:S08]  /*4bd0*/  HMMA.16816.F32 R136, R176.reuse, R84, R136 ;  /* 0x00000054b088723c */ /* 0x040ff00000001888 */
[C---:B------:R-:W-:Y:S08]  /*4be0*/  HMMA.16816.F32 R140, R176.reuse, R80, R140 ;  /* 0x00000050b08c723c */ /* 0x040ff0000000188c */
[----:B------:R-:W-:Y:S01]  /*4bf0*/  HMMA.16816.F32 R144, R176, R76, R144 ;  /* 0x0000004cb090723c */ /* 0x000fe20000001890 */
[----:B------:R-:W1:Y:S07]  /*4c00*/  LDSM.16.MT88.4 R176, [R7+0x1000] ;  /* 0x0010000007b0783b */ /* 0x000e6e0000004200 */
[C---:B------:R-:W-:Y:S08]  /*4c10*/  HMMA.16816.F32 R152, R168.reuse, R88, R152 ;  /* 0x00000058a898723c */ /* 0x040ff00000001898 */
[C---:B------:R-:W-:Y:S08]  /*4c20*/  HMMA.16816.F32 R156, R168.reuse, R84, R156 ;  /* 0x00000054a89c723c */ /* 0x040ff0000000189c */
[C---:B------:R-:W-:Y:S08]  /*4c30*/  HMMA.16816.F32 R160, R168.reuse, R80, R160 ;  /* 0x00000050a8a0723c */ /* 0x040ff000000018a0 */
[----:B------:R-:W-:Y:S01]  /*4c40*/  HMMA.16816.F32 R164, R168, R76, R164 ;  /* 0x0000004ca8a4723c */ /* 0x000fe200000018a4 */
[----:B------:R-:W2:Y:S07]  /*4c50*/  LDSM.16.MT88.4 R168, [R21+0x1000] ;  /* 0x0010000015a8783b */ /* 0x000eae0000004200 */
[C---:B0-----:R-:W-:Y:S08]  /*4c60*/  HMMA.16816.F32 R24, R172.reuse, R22, R24 ;  /* 0x00000016ac18723c */ /* 0x041ff00000001818 */
[C---:B------:R-:W-:Y:S08]  /*4c70*/  HMMA.16816.F32 R36, R172.reuse, R10, R36 ;  /* 0x0000000aac24723c */ /* 0x040ff00000001824 */
[C---:B------:R-:W-:Y:S08]  /*4c80*/  HMMA.16816.F32 R40, R172.reuse, R14, R40 ;  /* 0x0000000eac28723c */ /* 0x040ff00000001828 */
[C---:B------:R-:W-:Y:S08]  /*4c90*/  HMMA.16816.F32 R148, R172.reuse, R18, R148 ;  /* 0x00000012ac94723c */ /* 0x040ff00000001894 */
[C---:B------:R-:W-:Y:S08]  /*4ca0*/  HMMA.16816.F32 R96, R172.reuse, R90, R96 ;  /* 0x0000005aac60723c */ /* 0x040ff00000001860 */
[C---:B------:R-:W-:Y:S08]  /*4cb0*/  HMMA.16816.F32 R92, R172.reuse, R86, R92 ;  /* 0x00000056ac5c723c */ /* 0x040ff0000000185c */
[C---:B------:R-:W-:Y:S08]  /*4cc0*/  HMMA.16816.F32 R44, R172.reuse, R82, R44 ;  /* 0x00000052ac2c723c */ /* 0x040ff0000000182c */
[----:B------:R-:W-:Y:S01]  /*4cd0*/  HMMA.16816.F32 R48, R172, R78, R48 ;  /* 0x0000004eac30723c */ /* 0x000fe20000001830 */
[----:B------:R-:W0:Y:S07]  /*4ce0*/  LDSM.16.MT88.4 R172, [R21+0x1080] ;  /* 0x0010800015ac783b */ /* 0x000e2e0000004200 */
[----:B------:R-:W-:Y:S07]  /*4cf0*/  HMMA.16816.F32 R124, R180, R8, R124 ;  /* 0x00000008b47c723c */ /* 0x000fee000000187c */
[----:B------:R-:W-:-:S04]  /*4d00*/  IMAD.WIDE R8, R251, 0x2, R244 ;  /* 0x00000002fb087825 */ /* 0x000fc800078e02f4 */
[----:B------:R-:W-:Y:S02]  /*4d10*/  IMAD.MOV.U32 R245, RZ, RZ, R8 ;  /* 0x000000fffff57224 */ /* 0x000fe400078e0008 */
[----:B------:R-:W-:Y:S02]  /*4d20*/  IMAD.MOV.U32 R244, RZ, RZ, R9 ;  /* 0x000000fffff47224 */ /* 0x000fe400078e0009 */
[----:B------:R-:W-:-:S04]  /*4d30*/  IMAD.WIDE R8, R251, 0x2, R240 ;  /* 0x00000002fb087825 */ /* 0x000fc800078e02f0 */
[----:B------:R-:W-:Y:S02]  /*4d40*/  IMAD.MOV.U32 R241, RZ, RZ, R8 ;  /* 0x000000fffff17224 */ /* 0x000fe400078e0008 */
[----:B------:R-:W-:Y:S02]  /*4d50*/  IMAD.MOV.U32 R240, RZ, RZ, R9 ;  /* 0x000000fffff07224 */ /* 0x000fe400078e0009 */
[----:B------:R-:W-:-:S04]  /*4d60*/  IMAD.WIDE R8, R251, 0x2, R234 ;  /* 0x00000002fb087825 */ /* 0x000fc800078e02ea */
[----:B------:R-:W-:Y:S02]  /*4d70*/  IMAD.MOV.U32 R235, RZ, RZ, R8 ;  /* 0x000000ffffeb7224 */ /* 0x000fe400078e0008 */
[----:B------:R-:W-:Y:S02]  /*4d80*/  IMAD.MOV.U32 R234, RZ, RZ, R9 ;  /* 0x000000ffffea7224 */ /* 0x000fe400078e0009 */
[----:B------:R-:W-:Y:S01]  /*4d90*/  IMAD.WIDE R8, R251, 0x2, R230 ;  /* 0x00000002fb087825 */ /* 0x000fe200078e02e6 */
[----:B------:R-:W-:Y:S03]  /*4da0*/  HMMA.16816.F32 R120, R180, R12, R120 ;  /* 0x0000000cb478723c */ /* 0x000fe60000001878 */
[----:B------:R-:W-:Y:S02]  /*4db0*/  IMAD.MOV.U32 R231, RZ, RZ, R8 ;  /* 0x000000ffffe77224 */ /* 0x000fe400078e0008 */
[----:B------:R-:W-:-:S02]  /*4dc0*/  IMAD.MOV.U32 R230, RZ, RZ, R9 ;  /* 0x000000ffffe67224 */ /* 0x000fc400078e0009 */
[C---:B------:R-:W-:Y:S01]  /*4dd0*/  IMAD.WIDE R12, R251.reuse, 0x2, R242 ;  /* 0x00000002fb0c7825 */ /* 0x040fe200078e02f2 */
[----:B------:R-:W-:Y:S03]  /*4de0*/  HMMA.16816.F32 R116, R180, R16, R116 ;  /* 0x00000010b474723c */ /* 0x000fe60000001874 */
[----:B------:R-:W-:-:S05]  /*4df0*/  IMAD.WIDE R8, R251, 0x2, R224 ;  /* 0x00000002fb087825 */ /* 0x000fca00078e02e0 */
[----:B------:R-:W-:Y:S01]  /*4e00*/  HMMA.16816.F32 R112, R180, R88, R112 ;  /* 0x00000058b470723c */ /* 0x000fe20000001870 */
[----:B------:R-:W-:Y:S02]  /*4e10*/  IMAD.MOV.U32 R243, RZ, RZ, R12 ;  /* 0x000000fffff37224 */ /* 0x000fe400078e000c */
[----:B------:R-:W-:Y:S02]  /*4e20*/  IMAD.MOV.U32 R242, RZ, RZ, R13 ;  /* 0x000000fffff27224 */ /* 0x000fe400078e000d */
[----:B------:R-:W-:-:S03]  /*4e30*/  IMAD.MOV.U32 R225, RZ, RZ, R8 ;  /* 0x000000ffffe17224 */ /* 0x000fc600078e0008 */
[----:B------:R-:W-:Y:S01]  /*4e40*/  HMMA.16816.F32 R108, R180, R84, R108 ;  /* 0x00000054b46c723c */ /* 0x000fe2000000186c */
[----:B------:R-:W-:Y:S02]  /*4e50*/  IMAD.MOV.U32 R224, RZ, RZ, R9 ;  /* 0x000000ffffe07224 */ /* 0x000fe400078e0009 */
[----:B------:R-:W-:-:S05]  /*4e60*/  IMAD.WIDE R12, R251, 0x2, R236 ;  /* 0x00000002fb0c7825 */ /* 0x000fca00078e02ec */
[----:B------:R-:W-:Y:S01]  /*4e70*/  HMMA.16816.F32 R104, R180, R80, R104 ;  /* 0x00000050b468723c */ /* 0x000fe20000001868 */
[----:B------:R-:W-:-:S07]  /*4e80*/  IMAD.WIDE R8, R251, 0x2, R218 ;  /* 0x00000002fb087825 */ /* 0x000fce00078e02da */
[----:B------:R-:W-:Y:S01]  /*4e90*/  HMMA.16816.F32 R100, R180, R76, R100 ;  /* 0x0000004cb464723c */ /* 0x000fe20000001864 */
[----:B------:R-:W-:Y:S01]  /*4ea0*/  IMAD.MOV.U32 R237, RZ, RZ, R12 ;  /* 0x000000ffffed7224 */ /* 0x000fe200078e000c */
[----:B------:R-:W-:Y:S01]  /*4eb0*/  IADD3 R250, R250, -0x1, RZ ;  /* 0xfffffffffafa7810 */ /* 0x000fe20007ffe0ff */
[----:B------:R-:W-:Y:S02]  /*4ec0*/  IMAD.MOV.U32 R236, RZ, RZ, R13 ;  /* 0x000000ffffec7224 */ /* 0x000fe400078e000d */
[----:B------:R-:W-:Y:S02]  /*4ed0*/  IMAD.MOV.U32 R219, RZ, RZ, R8 ;  /* 0x000000ffffdb7224 */ /* 0x000fe400078e0008 */
[----:B------:R-:W-:Y:S01]  /*4ee0*/  IMAD.MOV.U32 R218, RZ, RZ, R9 ;  /* 0x000000ffffda7224 */ /* 0x000fe200078e0009 */
[----:B-1----:R-:W-:Y:S01]  /*4ef0*/  HMMA.16816.F32 R124, R176, R10, R124 ;  /* 0x0000000ab07c723c */ /* 0x002fe2000000187c */
[----:B------:R-:W-:-:S04]  /*4f00*/  IMAD.WIDE R16, R251, 0x2, R246 ;  /* 0x00000002fb107825 */ /* 0x000fc800078e02f6 */
[----:B------:R-:W-:-:S03]  /*4f10*/  IMAD.WIDE R12, R251, 0x2, R232 ;  /* 0x00000002fb0c7825 */ /* 0x000fc600078e02e8 */
[----:B--2---:R-:W-:Y:S01]  /*4f20*/  HMMA.16816.F32 R28, R168, R10, R28 ;  /* 0x0000000aa81c723c */ /* 0x004fe2000000181c */
[----:B------:R-:W-:Y:S01]  /*4f30*/  IMAD.WIDE R8, R251, 0x2, R212 ;  /* 0x00000002fb087825 */ /* 0x000fe200078e02d4 */
[----:B------:R-:W-:-:S06]  /*4f40*/  ISETP.NE.U32.AND P0, PT, R250, RZ, PT ;  /* 0x000000fffa00720c */ /* 0x000fcc0003f05070 */
[----:B0-----:R-:W-:Y:S01]  /*4f50*/  HMMA.16816.F32 R64, R172, R10, R64 ;  /* 0x0000000aac40723c */ /* 0x001fe20000001840 */
[----:B------:R-:W-:Y:S02]  /*4f60*/  IMAD.MOV.U32 R247, RZ, RZ, R16 ;  /* 0x000000fffff77224 */ /* 0x000fe400078e0010 */
[----:B------:R-:W-:-:S04]  /*4f70*/  IMAD.MOV.U32 R246, RZ, RZ, R17 ;  /* 0x000000fffff67224 */ /* 0x000fc800078e0011 */
[----:B------:R-:W-:-:S04]  /*4f80*/  IMAD.WIDE R10, R251, 0x2, R220 ;  /* 0x00000002fb0a7825 */ /* 0x000fc800078e02dc */
[----:B------:R-:W-:Y:S02]  /*4f90*/  IMAD.MOV.U32 R233, RZ, RZ, R12 ;  /* 0x000000ffffe97224 */ /* 0x000fe400078e000c */
[----:B------:R-:W-:Y:S02]  /*4fa0*/  IMAD.MOV.U32 R232, RZ, RZ, R13 ;  /* 0x000000ffffe87224 */ /* 0x000fe400078e000d */
[----:B------:R-:W-:Y:S02]  /*4fb0*/  IMAD.MOV.U32 R221, RZ, RZ, R10 ;  /* 0x000000ffffdd7224 */ /* 0x000fe400078e000a */
[----:B------:R-:W-:Y:S02]  /*4fc0*/  IMAD.MOV.U32 R220, RZ, RZ, R11 ;  /* 0x000000ffffdc7224 */ /* 0x000fe400078e000b */
[----:B------:R-:W-:Y:S02]  /*4fd0*/  IMAD.MOV.U32 R213, RZ, RZ, R8 ;  /* 0x000000ffffd57224 */ /* 0x000fe400078e0008 */
[----:B------:R-:W-:-:S02]  /*4fe0*/  IMAD.MOV.U32 R212, RZ, RZ, R9 ;  /* 0x000000ffffd47224 */ /* 0x000fc400078e0009 */
[----:B------:R-:W-:-:S04]  /*4ff0*/  IMAD.WIDE R16, R251, 0x2, R238 ;  /* 0x00000002fb107825 */ /* 0x000fc800078e02ee */
[----:B------:R-:W-:-:S04]  /*5000*/  IMAD.WIDE R12, R251, 0x2, R226 ;  /* 0x00000002fb0c7825 */ /* 0x000fc800078e02e2 */
[----:B------:R-:W-:-:S04]  /*5010*/  IMAD.WIDE R10, R251, 0x2, R214 ;  /* 0x00000002fb0a7825 */ /* 0x000fc800078e02d6 */
[----:B------:R-:W-:-:S04]  /*5020*/  IMAD.WIDE R8, R251, 0x2, R206 ;  /* 0x00000002fb087825 */ /* 0x000fc800078e02ce */
[----:B------:R-:W-:Y:S02]  /*5030*/  IMAD.MOV.U32 R239, RZ, RZ, R16 ;  /* 0x000000ffffef7224 */ /* 0x000fe400078e0010 */
[----:B------:R-:W-:Y:S02]  /*5040*/  IMAD.MOV.U32 R238, RZ, RZ, R17 ;  /* 0x000000ffffee7224 */ /* 0x000fe400078e0011 */
[----:B------:R-:W-:Y:S02]  /*5050*/  IMAD.MOV.U32 R227, RZ, RZ, R12 ;  /* 0x000000ffffe37224 */ /* 0x000fe400078e000c */
[----:B------:R-:W-:Y:S02]  /*5060*/  IMAD.MOV.U32 R226, RZ, RZ, R13 ;  /* 0x000000ffffe27224 */ /* 0x000fe400078e000d */
[----:B------:R-:W-:Y:S02]  /*5070*/  IMAD.MOV.U32 R215, RZ, RZ, R10 ;  /* 0x000000ffffd77224 */ /* 0x000fe400078e000a */
[----:B------:R-:W-:-:S02]  /*5080*/  IMAD.MOV.U32 R214, RZ, RZ, R11 ;  /* 0x000000ffffd67224 */ /* 0x000fc400078e000b */
[----:B------:R-:W-:Y:S02]  /*5090*/  IMAD.MOV.U32 R207, RZ, RZ, R8 ;  /* 0x000000ffffcf7224 */ /* 0x000fe400078e0008 */
[----:B------:R-:W-:Y:S02]  /*50a0*/  IMAD.MOV.U32 R206, RZ, RZ, R9 ;  /* 0x000000ffffce7224 */ /* 0x000fe400078e0009 */
[----:B------:R-:W-:-:S04]  /*50b0*/  IMAD.WIDE R16, R251, 0x2, R228 ;  /* 0x00000002fb107825 */ /* 0x000fc800078e02e4 */
[----:B------:R-:W-:-:S04]  /*50c0*/  IMAD.WIDE R12, R251, 0x2, R216 ;  /* 0x00000002fb0c7825 */ /* 0x000fc800078e02d8 */
[----:B------:R-:W-:-:S04]  /*50d0*/  IMAD.WIDE R10, R251, 0x2, R208 ;  /* 0x00000002fb0a7825 */ /* 0x000fc800078e02d0 */
[----:B------:R-:W-:-:S04]  /*50e0*/  IMAD.WIDE R8, R251, 0x2, R200 ;  /* 0x00000002fb087825 */ /* 0x000fc800078e02c8 */
[----:B------:R-:W-:Y:S02]  /*50f0*/  IMAD.MOV.U32 R20, RZ, RZ, c[0x0][0x188] ;  /* 0x00006200ff147624 */ /* 0x000fe400078e00ff */
[----:B------:R-:W-:Y:S02]  /*5100*/  IMAD.MOV.U32 R229, RZ, RZ, R16 ;  /* 0x000000ffffe57224 */ /* 0x000fe400078e0010 */
[----:B------:R-:W-:Y:S02]  /*5110*/  IMAD.MOV.U32 R228, RZ, RZ, R17 ;  /* 0x000000ffffe47224 */ /* 0x000fe400078e0011 */
[----:B------:R-:W-:Y:S02]  /*5120*/  IMAD.MOV.U32 R217, RZ, RZ, R12 ;  /* 0x000000ffffd97224 */ /* 0x000fe400078e000c */
[----:B------:R-:W-:Y:S02]  /*5130*/  IMAD.MOV.U32 R216, RZ, RZ, R13 ;  /* 0x000000ffffd87224 */ /* 0x000fe400078e000d */
[----:B------:R-:W-:-:S02]  /*5140*/  IMAD.MOV.U32 R209, RZ, RZ, R10 ;  /* 0x000000ffffd17224 */ /* 0x000fc400078e000a */
[----:B------:R-:W-:Y:S02]  /*5150*/  IMAD.MOV.U32 R208, RZ, RZ, R11 ;  /* 0x000000ffffd07224 */ /* 0x000fe400078e000b */
[----:B------:R-:W-:Y:S02]  /*5160*/  IMAD.MOV.U32 R201, RZ, RZ, R8 ;  /* 0x000000ffffc97224 */ /* 0x000fe400078e0008 */
[----:B------:R-:W-:Y:S01]  /*5170*/  IMAD.MOV.U32 R200, RZ, RZ, R9 ;  /* 0x000000ffffc87224 */ /* 0x000fe200078e0009 */
[----:B------:R-:W-:Y:S01]  /*5180*/  HMMA.16816.F32 R128, R176, R22, R128 ;  /* 0x00000016b080723c */ /* 0x000fe20000001880 */
[----:B------:R-:W-:-:S04]  /*5190*/  IMAD.WIDE R16, R251, 0x2, R222 ;  /* 0x00000002fb107825 */ /* 0x000fc800078e02de */
[----:B------:R-:W-:-:S03]  /*51a0*/  IMAD.WIDE R12, R251, 0x2, R204 ;  /* 0x00000002fb0c7825 */ /* 0x000fc600078e02cc */
[----:B------:R-:W-:Y:S01]  /*51b0*/  HMMA.16816.F32 R120, R176, R14, R120 ;  /* 0x0000000eb078723c */ /* 0x000fe20000001878 */
[----:B------:R-:W-:-:S04]  /*51c0*/  IMAD.WIDE R10, R251, 0x2, R198 ;  /* 0x00000002fb0a7825 */ /* 0x000fc800078e02c6 */
[----:B------:R-:W-:Y:S02]  /*51d0*/  IMAD.SHL.U32 R20, R20, 0x20, RZ ;  /* 0x0000002014147824 */ /* 0x000fe400078e00ff */
[----:B------:R-:W-:Y:S01]  /*51e0*/  IMAD.WIDE R8, R251, 0x2, R184 ;  /* 0x00000002fb087825 */ /* 0x000fe200078e02b8 */
[----:B------:R-:W-:Y:S01]  /*51f0*/  HMMA.16816.F32 R116, R176, R18, R116 ;  /* 0x00000012b074723c */ /* 0x000fe20000001874 */
[----:B------:R-:W-:Y:S02]  /*5200*/  IADD3 R0, R0, -0x20, RZ ;  /* 0xffffffe000007810 */ /* 0x000fe40007ffe0ff */
[----:B------:R-:W-:Y:S02]  /*5210*/  IMAD.MOV.U32 R223, RZ, RZ, R16 ;  /* 0x000000ffffdf7224 */ /* 0x000fe400078e0010 */
[----:B------:R-:W-:-:S03]  /*5220*/  IMAD.MOV.U32 R222, RZ, RZ, R17 ;  /* 0x000000ffffde7224 */ /* 0x000fc600078e0011 */
[----:B------:R-:W-:Y:S01]  /*5230*/  HMMA.16816.F32 R112, R176, R90, R112 ;  /* 0x0000005ab070723c */ /* 0x000fe20000001870 */
[----:B------:R-:W-:-:S04]  /*5240*/  IMAD.WIDE R210, R251, 0x2, R210 ;  /* 0x00000002fbd27825 */ /* 0x000fc800078e02d2 */
[----:B------:R-:W-:-:S03]  /*5250*/  IMAD.WIDE R202, R251, 0x2, R202 ;  /* 0x00000002fbca7825 */ /* 0x000fc600078e02ca */
[----:B------:R-:W-:Y:S01]  /*5260*/  HMMA.16816.F32 R108, R176, R86, R108 ;  /* 0x00000056b06c723c */ /* 0x000fe2000000186c */
[----:B------:R-:W-:Y:S02]  /*5270*/  IMAD.MOV.U32 R205, RZ, RZ, R12 ;  /* 0x000000ffffcd7224 */ /* 0x000fe400078e000c */
[----:B------:R-:W-:Y:S02]  /*5280*/  IMAD.MOV.U32 R204, RZ, RZ, R13 ;  /* 0x000000ffffcc7224 */ /* 0x000fe400078e000d */
[----:B------:R-:W-:-:S03]  /*5290*/  IMAD.WIDE R196, R251, 0x2, R196 ;  /* 0x00000002fbc47825 */ /* 0x000fc600078e02c4 */
[----:B------:R-:W-:Y:S01]  /*52a0*/  HMMA.16816.F32 R104, R176, R82, R104 ;  /* 0x00000052b068723c */ /* 0x000fe20000001868 */
[----:B------:R-:W-:Y:S02]  /*52b0*/  IMAD.MOV.U32 R199, RZ, RZ, R10 ;  /* 0x000000ffffc77224 */ /* 0x000fe400078e000a */
[----:B------:R-:W-:Y:S02]  /*52c0*/  IMAD.MOV.U32 R198, RZ, RZ, R11 ;  /* 0x000000ffffc67224 */ /* 0x000fe400078e000b */
[----:B------:R-:W-:-:S03]  /*52d0*/  IMAD.WIDE R194, R251, 0x2, R194 ;  /* 0x00000002fbc27825 */ /* 0x000fc600078e02c2 */
[----:B------:R-:W-:Y:S01]  /*52e0*/  HMMA.16816.F32 R100, R176, R78, R100 ;  /* 0x0000004eb064723c */ /* 0x000fe20000001864 */
[----:B------:R-:W-:-:S04]  /*52f0*/  IMAD.WIDE R192, R251, 0x2, R192 ;  /* 0x00000002fbc07825 */ /* 0x000fc800078e02c0 */
[----:B------:R-:W-:-:S03]  /*5300*/  IMAD.WIDE R190, R251, 0x2, R190 ;  /* 0x00000002fbbe7825 */ /* 0x000fc600078e02be */
[----:B------:R-:W-:Y:S01]  /*5310*/  HMMA.16816.F32 R52, R168, R22, R52 ;  /* 0x00000016a834723c */ /* 0x000fe20000001834 */
[----:B------:R-:W-:-:S04]  /*5320*/  IMAD.WIDE R188, R251, 0x2, R188 ;  /* 0x00000002fbbc7825 */ /* 0x000fc800078e02bc */
[----:B------:R-:W-:-:S03]  /*5330*/  IMAD.WIDE R186, R251, 0x2, R186 ;  /* 0x00000002fbba7825 */ /* 0x000fc600078e02ba */
[----:B------:R-:W-:Y:S01]  /*5340*/  HMMA.16816.F32 R32, R168, R14, R32 ;  /* 0x0000000ea820723c */ /* 0x000fe20000001820 */
[----:B------:R-:W-:-:S04]  /*5350*/  IMAD.WIDE R4, R20, 0x2, R4 ;  /* 0x0000000214047825 */ /* 0x000fc800078e0204 */
[----:B------:R-:W-:-:S03]  /*5360*/  IMAD.MOV.U32 R185, RZ, RZ, R8 ;  /* 0x000000ffffb97224 */ /* 0x000fc600078e0008 */
[----:B------:R-:W-:Y:S01]  /*5370*/  HMMA.16816.F32 R56, R168, R18, R56 ;  /* 0x00000012a838723c */ /* 0x000fe20000001838 */
[----:B------:R-:W-:-:S07]  /*5380*/  IMAD.MOV.U32 R184, RZ, RZ, R9 ;  /* 0x000000ffffb87224 */ /* 0x000fce00078e0009 */
[C---:B------:R-:W-:Y:S08]  /*5390*/  HMMA.16816.F32 R132, R168.reuse, R90, R132 ;  /* 0x0000005aa884723c */ /* 0x040ff00000001884 */
[C---:B------:R-:W-:Y:S08]  /*53a0*/  HMMA.16816.F32 R136, R168.reuse, R86, R136 ;  /* 0x00000056a888723c */ /* 0x040ff00000001888 */
[C---:B------:R-:W-:Y:S08]  /*53b0*/  HMMA.16816.F32 R140, R168.reuse, R82, R140 ;  /* 0x00000052a88c723c */ /* 0x040ff0000000188c */
[----:B------:R-:W-:Y:S08]  /*53c0*/  HMMA.16816.F32 R144, R168, R78, R144 ;  /* 0x0000004ea890723c */ /* 0x000ff00000001890 */
[C---:B------:R-:W-:Y:S08]  /*53d0*/  HMMA.16816.F32 R60, R172.reuse, R22, R60 ;  /* 0x00000016ac3c723c */ /* 0x040ff0000000183c */
[C---:B------:R-:W-:Y:S08]  /*53e0*/  HMMA.16816.F32 R68, R172.reuse, R14, R68 ;  /* 0x0000000eac44723c */ /* 0x040ff00000001844 */
[C---:B------:R-:W-:Y:S08]  /*53f0*/  HMMA.16816.F32 R72, R172.reuse, R18, R72 ;  /* 0x00000012ac48723c */ /* 0x040ff00000001848 */
[C---:B------:R-:W-:Y:S08]  /*5400*/  HMMA.16816.F32 R152, R172.reuse, R90, R152 ;  /* 0x0000005aac98723c */ /* 0x040ff00000001898 */
[C---:B------:R-:W-:Y:S08]  /*5410*/  HMMA.16816.F32 R156, R172.reuse, R86, R156 ;  /* 0x00000056ac9c723c */ /* 0x040ff0000000189c */
[C---:B------:R-:W-:Y:S08]  /*5420*/  HMMA.16816.F32 R160, R172.reuse, R82, R160 ;  /* 0x00000052aca0723c */ /* 0x040ff000000018a0 */
[----:B------:R-:W-:Y:S01]  /*5430*/  HMMA.16816.F32 R164, R172, R78, R164 ;  /* 0x0000004eaca4723c */ /* 0x000fe200000018a4 */
[----:B------:R-:W-:Y:S01]  /*5440*/  @!P0 CALL.REL.NOINC `(.L_x_1) ;  /* 0x0000001000008944 */ /* 0x000fe20003c00000 */
[----:B------:R-:W-:Y:S06]  /*5450*/  BRA `(.L_x_2) ;  /* 0xffffda7000007947 */ /* 0x000fec000383ffff */
.L_x_1:
[----:B------:R-:W-:Y:S02]  /*5460*/  F2FP.PACK_AB R81, R95, R94 ;  /* 0x0000005e5f51723e */ /* 0x000fe400000000ff */
[----:B------:R-:W-:-:S02]  /*5470*/  F2FP.PACK_AB R95, R49, R48 ;  /* 0x00000030315f723e */ /* 0x000fc400000000ff */
[----:B------:R-:W-:Y:S02]  /*5480*/  F2FP.PACK_AB R94, R45, R44 ;  /* 0x0000002c2d5e723e */ /* 0x000fe400000000ff */
[----:B------:R-:W-:Y:S02]  /*5490*/  F2FP.PACK_AB R77, R159, R158 ;  /* 0x0000009e9f4d723e */ /* 0x000fe400000000ff */
[----:B------:R-:W-:Y:S02]  /*54a0*/  F2FP.PACK_AB R157, R157, R156 ;  /* 0x0000009c9d9d723e */ /* 0x000fe400000000ff */
[----:B------:R-:W-:Y:S02]  /*54b0*/  F2FP.PACK_AB R83, R51, R50 ;  /* 0x000000323353723e */ /* 0x000fe400000000ff */
        /* <DEDUP_REMOVED lines=58> */
.L_x_0:
[----:B------:R-:W2:Y:S04]  /*5860*/  LDL.LU R25, [R1] ;  /* 0x0000000001197983 */ /* 0x000ea80000300800 */
[----:B------:R-:W1:Y:S02]  /*5870*/  S2R R10, SR_TID.X ;  /* 0x00000000000a7919 */ /* 0x000e640000002100 */
[C---:B-1----:R-:W-:Y:S02]  /*5880*/  IMAD.SHL.U32 R0, R10.reuse, 0x200, RZ ;  /* 0x000002000a007824 */ /* 0x042fe400078e00ff */
[----:B------:R-:W-:-:S03]  /*5890*/  IMAD.SHL.U32 R9, R10, 0x20, RZ ;  /* 0x000000200a097824 */ /* 0x000fc600078e00ff */
[----:B------:R-:W-:Y:S01]  /*58a0*/  LOP3.LUT R0, R0, 0x3000, RZ, 0xc0, !PT ;  /* 0x0000300000007812 */ /* 0x000fe200078ec0ff */
[C---:B------:R-:W-:Y:S02]  /*58b0*/  IMAD.SHL.U32 R2, R10.reuse, 0x4, RZ ;  /* 0x000000040a027824 */ /* 0x040fe400078e00ff */
[----:B------:R-:W-:Y:S01]  /*58c0*/  IMAD.SHL.U32 R8, R10, 0x40, RZ ;  /* 0x000000400a087824 */ /* 0x000fe200078e00ff */
[----:B------:R-:W-:-:S04]  /*58d0*/  LOP3.LUT R9, R0, 0x60, R9, 0xf8, !PT ;  /* 0x0000006000097812 */ /* 0x000fc800078ef809 */
[----:B------:R-:W-:Y:S02]  /*58e0*/  LOP3.LUT R8, R8, 0x800, RZ, 0xc0, !PT ;  /* 0x0000080008087812 */ /* 0x000fe400078ec0ff */
[----:B------:R-:W-:-:S05]  /*58f0*/  LOP3.LUT R9, R9, 0x170, R2, 0x78, !PT ;  /* 0x0000017009097812 */ /* 0x000fca00078e7802 */
[----:B------:R-:W-:Y:S01]  /*5900*/  IMAD.IADD R52, R8, 0x1, R9 ;  /* 0x0000000108347824 */ /* 0x000fe200078e0209 */
[----:B------:R-:W-:Y:S01]  /*5910*/  BAR.SYNC.DEFER_BLOCKING 0x0 ;  /* 0x0000000000007b1d */ /* 0x000fe20000010000 */
[C---:B------:R-:W-:Y:S01]  /*5920*/  IMAD.SHL.U32 R0, R10.reuse, 0x800, RZ ;  /* 0x000008000a007824 */ /* 0x040fe200078e00ff */
[----:B------:R-:W-:-:S04]  /*5930*/  LOP3.LUT R10, R10, 0x7f, RZ, 0xc0, !PT ;  /* 0x0000007f0a0a7812 */ /* 0x000fc800078ec0ff */
[----:B------:R-:W-:Y:S01]  /*5940*/  LOP3.LUT R0, R0, 0x3000, RZ, 0xc0, !PT ;  /* 0x0000300000007812 */ /* 0x000fe200078ec0ff */
[----:B------:R-:W-:Y:S04]  /*5950*/  STS.128 [R52], R124 ;  /* 0x0000007c34007388 */ /* 0x000fe80000000c00 */
[----:B------:R1:W-:Y:S04]  /*5960*/  STS.128 [R52+0x80], R4 ;  /* 0x0000800434007388 */ /* 0x0003e80000000c00 */
[----:B------:R-:W-:Y:S04]  /*5970*/  STS.128 [R52+0x200], R28 ;  /* 0x0002001c34007388 */ /* 0x000fe80000000c00 */
[----:B------:R-:W-:Y:S04]  /*5980*/  STS.128 [R52+0x280], R12 ;  /* 0x0002800c34007388 */ /* 0x000fe80000000c00 */
[----:B------:R-:W-:Y:S04]  /*5990*/  STS.128 [R52+0x400], R16 ;  /* 0x0004001034007388 */ /* 0x000fe80000000c00 */
[----:B------:R-:W-:Y:S04]  /*59a0*/  STS.128 [R52+0x480], R20 ;  /* 0x0004801434007388 */ /* 0x000fe80000000c00 */
[----:B------:R-:W-:Y:S04]  /*59b0*/  STS.128 [R52+0x600], R64 ;  /* 0x0006004034007388 */ /* 0x000fe80000000c00 */
[----:B------:R-:W-:Y:S01]  /*59c0*/  STS.128 [R52+0x680], R84 ;  /* 0x0006805434007388 */ /* 0x000fe20000000c00 */
[----:B------:R-:W-:-:S03]  /*59d0*/  IMAD R36, R10, 0x10, R0 ;  /* 0x000000100a247824 */ /* 0x000fc600078e0200 */
[----:B------:R-:W-:Y:S01]  /*59e0*/  BAR.SYNC.DEFER_BLOCKING 0x0 ;  /* 0x0000000000007b1d */ /* 0x000fe20000010000 */
[C---:B------:R-:W-:Y:S02]  /*59f0*/  IADD3 R24, R3.reuse, 0x1, RZ ;  /* 0x0000000103187810 */ /* 0x040fe40007ffe0ff */
[C---:B-1----:R-:W-:Y:S02]  /*5a00*/  IADD3 R4, R3.reuse, 0x2, RZ ;  /* 0x0000000203047810 */ /* 0x042fe40007ffe0ff */
[C---:B------:R-:W-:Y:S02]  /*5a10*/  IADD3 R2, R3.reuse, 0x3, RZ ;  /* 0x0000000303027810 */ /* 0x040fe40007ffe0ff */
[C---:B------:R-:W-:Y:S02]  /*5a20*/  LOP3.LUT R39, R36.reuse, 0x20, RZ, 0x3c, !PT ;  /* 0x0000002024277812 */ /* 0x040fe400078e3cff */
[C---:B------:R-:W-:Y:S02]  /*5a30*/  LOP3.LUT R38, R36.reuse, 0x40, RZ, 0x3c, !PT ;  /* 0x0000004024267812 */ /* 0x040fe400078e3cff */
[----:B------:R-:W-:Y:S01]  /*5a40*/  LOP3.LUT R37, R36, 0x60, RZ, 0x3c, !PT ;  /* 0x0000006024257812 */ /* 0x000fe200078e3cff */
[----:B------:R-:W1:Y:S04]  /*5a50*/  LDS.128 R8, [R36] ;  /* 0x0000000024087984 */ /* 0x000e680000000c00 */
[----:B------:R-:W-:Y:S04]  /*5a60*/  LDS.128 R28, [R36+0x800] ;  /* 0x00080000241c7984 */ /* 0x000fe80000000c00 */
[----:B------:R-:W3:Y:S04]  /*5a70*/  LDS.128 R20, [R39] ;  /* 0x0000000027147984 */ /* 0x000ee80000000c00 */
[----:B------:R-:W4:Y:S04]  /*5a80*/  LDS.128 R16, [R38] ;  /* 0x0000000026107984 */ /* 0x000f280000000c00 */
[----:B------:R-:W-:Y:S04]  /*5a90*/  LDS.128 R12, [R38+0x800] ;  /* 0x00080000260c7984 */ /* 0x000fe80000000c00 */
[----:B0-----:R-:W0:Y:S01]  /*5aa0*/  LDS.128 R32, [R37] ;  /* 0x0000000025207984 */ /* 0x001e220000000c00 */
[C---:B------:R-:W-:Y:S01]  /*5ab0*/  IADD3 R0, R3.reuse, 0x4, RZ ;  /* 0x0000000403007810 */ /* 0x040fe20007ffe0ff */
[C---:B------:R-:W-:Y:S01]  /*5ac0*/  IMAD R41, R3.reuse, c[0x0][0x198], RZ ;  /* 0x0000660003297a24 */ /* 0x040fe200078e02ff */
[----:B------:R-:W-:-:S04]  /*5ad0*/  IADD3 R43, R3, 0x5, RZ ;  /* 0x00000005032b7810 */ /* 0x000fc80007ffe0ff */
[----:B------:R-:W-:Y:S02]  /*5ae0*/  IADD3 R53, R41, c[0x0][0x198], RZ ;  /* 0x0000660029357a10 */ /* 0x000fe40007ffe0ff */
[----:B--2---:R-:W-:-:S04]  /*5af0*/  ISETP.GE.AND P0, PT, R25, c[0x0][0x178], PT ;  /* 0x00005e0019007a0c */ /* 0x004fc80003f06270 */
[----:B------:R-:W-:Y:S01]  /*5b00*/  ISETP.LT.AND P4, PT, R2, c[0x0][0x17c], !P0 ;  /* 0x00005f0002007a0c */ /* 0x000fe20004781270 */
[----:B------:R-:W-:Y:S01]  /*5b10*/  IMAD R2, R25, c[0x0][0x194], RZ ;  /* 0x0000650019027a24 */ /* 0x000fe200078e02ff */
[----:B------:R-:W-:Y:S02]  /*5b20*/  ISETP.LT.AND P1, PT, R24, c[0x0][0x17c], !P0 ;  /* 0x00005f0018007a0c */ /* 0x000fe40004721270 */
[----:B------:R-:W-:Y:S01]  /*5b30*/  ISETP.LT.AND P5, PT, R4, c[0x0][0x17c], !P0 ;  /* 0x00005f0004007a0c */ /* 0x000fe200047a1270 */
[----:B------:R-:W2:Y:S04]  /*5b40*/  LDS.128 R24, [R39+0x800] ;  /* 0x0008000027187984 */ /* 0x000ea80000000c00 */
[----:B------:R-:W5:Y:S04]  /*5b50*/  LDS.128 R4, [R37+0x800] ;  /* 0x0008000025047984 */ /* 0x000f680000000c00 */
[----:B------:R-:W-:Y:S01]  /*5b60*/  BAR.SYNC.DEFER_BLOCKING 0x0 ;  /* 0x0000000000007b1d */ /* 0x000fe20000010000 */
[----:B------:R-:W-:-:S02]  /*5b70*/  ISETP.LT.AND P3, PT, R0, c[0x0][0x17c], !P0 ;  /* 0x00005f0000007a0c */ /* 0x000fc40004761270 */
[C---:B------:R-:W-:Y:S02]  /*5b80*/  LEA R0, P6, R2.reuse, c[0x0][0x170], 0x1 ;  /* 0x00005c0002007a11 */ /* 0x040fe400078c08ff */
[----:B------:R-:W-:Y:S02]  /*5b90*/  ISETP.LT.AND P2, PT, R3, c[0x0][0x17c], !P0 ;  /* 0x00005f0003007a0c */ /* 0x000fe40004741270 */
[----:B------:R-:W-:Y:S01]  /*5ba0*/  LEA.HI.X.SX32 R2, R2, c[0x0][0x174], 0x1, P6 ;  /* 0x00005d0002027a11 */ /* 0x000fe200030f0eff */
[----:B------:R-:W-:Y:S04]  /*5bb0*/  STS.128 [R52], R108 ;  /* 0x0000006c34007388 */ /* 0x000fe80000000c00 */
[----:B------:R-:W-:Y:S04]  /*5bc0*/  STS.128 [R52+0x80], R48 ;  /* 0x0000803034007388 */ /* 0x000fe80000000c00 */
[----:B------:R-:W-:Y:S04]  /*5bd0*/  STS.128 [R52+0x200], R136 ;  /* 0x0002008834007388 */ /* 0x000fe80000000c00 */
[----:B------:R0:W-:Y:S04]  /*5be0*/  STS.128 [R52+0x280], R44 ;  /* 0x0002802c34007388 */ /* 0x0001e80000000c00 */
[----:B------:R-:W-:Y:S04]  /*5bf0*/  STS.128 [R52+0x400], R92 ;  /* 0x0004005c34007388 */ /* 0x000fe80000000c00 */
[----:B------:R-:W-:Y:S04]  /*5c00*/  STS.128 [R52+0x480], R80 ;  /* 0x0004805034007388 */ /* 0x000fe80000000c00 */
[----:B------:R-:W-:Y:S04]  /*5c10*/  STS.128 [R52+0x600], R156 ;  /* 0x0006009c34007388 */ /* 0x000fe80000000c00 */
[----:B------:R-:W-:Y:S04]  /*5c20*/  STS.128 [R52+0x680], R76 ;  /* 0x0006804c34007388 */ /* 0x000fe80000000c00 */
[----:B------:R-:W-:Y:S01]  /*5c30*/  BAR.SYNC.DEFER_BLOCKING 0x0 ;  /* 0x0000000000007b1d */ /* 0x000fe20000010000 */
[----:B------:R-:W-:-:S04]  /*5c40*/  LEA R40, P6, R41, R0, 0x1 ;  /* 0x0000000029287211 */ /* 0x000fc800078c08ff */
[----:B------:R-:W-:Y:S02]  /*5c50*/  LEA.HI.X.SX32 R41, R41, R2, 0x1, P6 ;  /* 0x0000000229297211 */ /* 0x000fe400030f0eff */
[C---:B------:R-:W-:Y:S02]  /*5c60*/  LEA R42, P6, R53.reuse, R0, 0x1 ;  /* 0x00000000352a7211 */ /* 0x040fe400078c08ff */
[----:B0-----:R-:W-:-:S04]  /*5c70*/  IADD3 R45, R53, c[0x0][0x198], RZ ;  /* 0x00006600352d7a10 */ /* 0x001fc80007ffe0ff */
[----:B------:R-:W-:Y:S02]  /*5c80*/  IADD3 R47, R45, c[0x0][0x198], RZ ;  /* 0x000066002d2f7a10 */ /* 0x000fe40007ffe0ff */
[----:B------:R-:W-:Y:S01]  /*5c90*/  IADD3 R46, R3, 0x6, RZ ;  /* 0x00000006032e7810 */ /* 0x000fe20007ffe0ff */
[----:B-1----:R0:W-:Y:S01]  /*5ca0*/  @P2 STG.E.U16 [R40.64], R8 ;  /* 0x0000000828002986 */ /* 0x0021e2000c101504 */
[----:B------:R-:W-:Y:S02]  /*5cb0*/  ISETP.LT.AND P2, PT, R43, c[0x0][0x17c], !P0 ;  /* 0x00005f002b007a0c */ /* 0x000fe40004741270 */
[----:B------:R-:W-:Y:S02]  /*5cc0*/  LEA.HI.X.SX32 R43, R53, R2, 0x1, P6 ;  /* 0x00000002352b7211 */ /* 0x000fe400030f0eff */
[----:B------:R-:W-:Y:S02]  /*5cd0*/  LEA R44, P6, R45, R0, 0x1 ;  /* 0x000000002d2c7211 */ /* 0x000fe400078c08ff */
[----:B------:R-:W-:-:S02]  /*5ce0*/  IADD3 R49, R47, c[0x0][0x198], RZ ;  /* 0x000066002f317a10 */ /* 0x000fc40007ffe0ff */
[----:B------:R-:W-:Y:S02]  /*5cf0*/  LEA.HI.X.SX32 R45, R45, R2, 0x1, P6 ;  /* 0x000000022d2d7211 */ /* 0x000fe400030f0eff */
[----:B0-----:R-:W-:Y:S02]  /*5d00*/  PRMT R41, R8, 0x7632, R41 ;  /* 0x0000763208297816 */ /* 0x001fe40000000029 */
[----:B------:R-:W-:-:S03]  /*5d10*/  LEA R40, P6, R47, R0, 0x1 ;  /* 0x000000002f287211 */ /* 0x000fc600078c08ff */
[----:B------:R0:W-:Y:S01]  /*5d20*/  @P1 STG.E.U16 [R42.64], R41 ;  /* 0x000000292a001986 */ /* 0x0001e2000c101504 */
[----:B------:R-:W-:Y:S02]  /*5d30*/  ISETP.LT.AND P1, PT, R46, c[0x0][0x17c], !P0 ;  /* 0x00005f002e007a0c */ /* 0x000fe40004721270 */
[----:B------:R-:W-:Y:S01]  /*5d40*/  IADD3 R8, R3, 0x7, RZ ;  /* 0x0000000703087810 */ /* 0x000fe20007ffe0ff */
[----:B---3--:R1:W-:Y:S01]  /*5d50*/  @P5 STG.E.U16 [R44.64], R20 ;  /* 0x000000142c005986 */ /* 0x0083e2000c101504 */
[----:B------:R-:W-:Y:S02]  /*5d60*/  PRMT R48, R20, 0x7632, R48 ;  /* 0x0000763214307816 */ /* 0x000fe40000000030 */
[----:B0-----:R-:W-:Y:S02]  /*5d70*/  LEA.HI.X.SX32 R41, R47, R2, 0x1, P6 ;  /* 0x000000022f297211 */ /* 0x001fe400030f0eff */
[C---:B------:R-:W-:Y:S02]  /*5d80*/  LEA R46, P6, R49.reuse, R0, 0x1 ;  /* 0x00000000312e7211 */ /* 0x040fe400078c08ff */
[----:B------:R-:W-:-:S02]  /*5d90*/  IADD3 R43, R49, c[0x0][0x198], RZ ;  /* 0x00006600312b7a10 */ /* 0x000fc40007ffe0ff */
[----:B------:R-:W-:Y:S02]  /*5da0*/  LEA.HI.X.SX32 R47, R49, R2, 0x1, P6 ;  /* 0x00000002312f7211 */ /* 0x000fe400030f0eff */
[C---:B------:R-:W-:Y:S02]  /*5db0*/  LEA R42, P6, R43.reuse, R0, 0x1 ;  /* 0x000000002b2a7211 */ /* 0x040fe400078c08ff */
[C---:B-1----:R-:W-:Y:S01]  /*5dc0*/  IADD3 R45, R43.reuse, c[0x0][0x198], RZ ;  /* 0x000066002b2d7a10 */ /* 0x042fe20007ffe0ff */
[----:B------:R0:W-:Y:S01]  /*5dd0*/  @P4 STG.E.U16 [R40.64], R48 ;  /* 0x0000003028004986 */ /* 0x0001e2000c101504 */
[----:B------:R-:W-:Y:S02]  /*5de0*/  ISETP.LT.AND P5, PT, R8, c[0x0][0x17c], !P0 ;  /* 0x00005f0008007a0c */ /* 0x000fe400047a1270 */
[----:B------:R-:W-:Y:S02]  /*5df0*/  LEA.HI.X.SX32 R43, R43, R2, 0x1, P6 ;  /* 0x000000022b2b7211 */ /* 0x000fe400030f0eff */
[----:B------:R-:W-:-:S02]  /*5e00*/  IADD3 R8, R3, 0x8, RZ ;  /* 0x0000000803087810 */ /* 0x000fc40007ffe0ff */
[C---:B------:R-:W-:Y:S01]  /*5e10*/  LEA R44, P6, R45.reuse, R0, 0x1 ;  /* 0x000000002d2c7211 */ /* 0x040fe200078c08ff */
[----:B----4-:R1:W-:Y:S01]  /*5e20*/  @P3 STG.E.U16 [R46.64], R16 ;  /* 0x000000102e003986 */ /* 0x0103e2000c101504 */
[----:B------:R-:W-:Y:S02]  /*5e30*/  ISETP.LT.AND P4, PT, R8, c[0x0][0x17c], !P0 ;  /* 0x00005f0008007a0c */ /* 0x000fe40004781270 */
[C---:B0-----:R-:W-:Y:S02]  /*5e40*/  IADD3 R41, R45.reuse, c[0x0][0x198], RZ ;  /* 0x000066002d297a10 */ /* 0x041fe40007ffe0ff */
[----:B------:R-:W-:Y:S02]  /*5e50*/  LEA.HI.X.SX32 R45, R45, R2, 0x1, P6 ;  /* 0x000000022d2d7211 */ /* 0x000fe400030f0eff */
[----:B------:R-:W-:Y:S02]  /*5e60*/  IADD3 R8, R3, 0x9, RZ ;  /* 0x0000000903087810 */ /* 0x000fe40007ffe0ff */
[----:B------:R-:W-:-:S02]  /*5e70*/  PRMT R20, R16, 0x7632, R20 ;  /* 0x0000763210147816 */ /* 0x000fc40000000014 */
[C---:B------:R-:W-:Y:S02]  /*5e80*/  LEA R40, P6, R41.reuse, R0, 0x1 ;  /* 0x0000000029287211 */ /* 0x040fe400078c08ff */
[C---:B-1----:R-:W-:Y:S01]  /*5e90*/  IADD3 R47, R41.reuse, c[0x0][0x198], RZ ;  /* 0x00006600292f7a10 */ /* 0x042fe20007ffe0ff */
[----:B------:R0:W-:Y:S01]  /*5ea0*/  @P2 STG.E.U16 [R42.64], R20 ;  /* 0x000000142a002986 */ /* 0x0001e2000c101504 */
[----:B------:R-:W-:Y:S02]  /*5eb0*/  ISETP.LT.AND P3, PT, R8, c[0x0][0x17c], !P0 ;  /* 0x00005f0008007a0c */ /* 0x000fe40004761270 */
[----:B------:R-:W-:Y:S02]  /*5ec0*/  LEA.HI.X.SX32 R41, R41, R2, 0x1, P6 ;  /* 0x0000000229297211 */ /* 0x000fe400030f0eff */
[----:B------:R-:W-:Y:S02]  /*5ed0*/  IADD3 R8, R3, 0xa, RZ ;  /* 0x0000000a03087810 */ /* 0x000fe40007ffe0ff */
[----:B------:R-:W-:Y:S01]  /*5ee0*/  LEA R46, P6, R47, R0, 0x1 ;  /* 0x000000002f2e7211 */ /* 0x000fe200078c08ff */
[----:B------:R1:W-:Y:S01]  /*5ef0*/  @P1 STG.E.U16 [R44.64], R32 ;  /* 0x000000202c001986 */ /* 0x0003e2000c101504 */
[----:B------:R-:W-:-:S02]  /*5f00*/  ISETP.LT.AND P2, PT, R8, c[0x0][0x17c], !P0 ;  /* 0x00005f0008007a0c */ /* 0x000fc40004741270 */
[C---:B0-----:R-:W-:Y:S02]  /*5f10*/  IADD3 R43, R47.reuse, c[0x0][0x198], RZ ;  /* 0x000066002f2b7a10 */ /* 0x041fe40007ffe0ff */
[----:B------:R-:W-:Y:S02]  /*5f20*/  LEA.HI.X.SX32 R47, R47, R2, 0x1, P6 ;  /* 0x000000022f2f7211 */ /* 0x000fe400030f0eff */
[----:B------:R-:W-:Y:S02]  /*5f30*/  IADD3 R8, R3, 0xb, RZ ;  /* 0x0000000b03087810 */ /* 0x000fe40007ffe0ff */
[----:B------:R-:W-:Y:S02]  /*5f40*/  PRMT R16, R32, 0x7632, R16 ;  /* 0x0000763220107816 */ /* 0x000fe40000000010 */
[C---:B------:R-:W-:Y:S02]  /*5f50*/  LEA R42, P6, R43.reuse, R0, 0x1 ;  /* 0x000000002b2a7211 */ /* 0x040fe400078c08ff */
[----:B-1----:R-:W-:Y:S01]  /*5f60*/  IADD3 R45, R43, c[0x0][0x198], RZ ;  /* 0x000066002b2d7a10 */ /* 0x002fe20007ffe0ff */
[----:B------:R0:W-:Y:S01]  /*5f70*/  @P5 STG.E.U16 [R40.64], R16 ;  /* 0x0000001028005986 */ /* 0x0001e2000c101504 */
[----:B------:R-:W-:-:S02]  /*5f80*/  ISETP.LT.AND P1, PT, R8, c[0x0][0x17c], !P0 ;  /* 0x00005f0008007a0c */ /* 0x000fc40004721270 */
[----:B------:R-:W-:Y:S02]  /*5f90*/  LEA.HI.X.SX32 R43, R43, R2, 0x1, P6 ;  /* 0x000000022b2b7211 */ /* 0x000fe400030f0eff */
[----:B------:R-:W-:Y:S02]  /*5fa0*/  IADD3 R8, R3, 0xc, RZ ;  /* 0x0000000c03087810 */ /* 0x000fe40007ffe0ff */
[C---:B------:R-:W-:Y:S01]  /*5fb0*/  LEA R44, P6, R45.reuse, R0, 0x1 ;  /* 0x000000002d2c7211 */ /* 0x040fe200078c08ff */
[----:B------:R1:W-:Y:S01]  /*5fc0*/  @P4 STG.E.U16 [R46.64], R28 ;  /* 0x0000001c2e004986 */ /* 0x0003e2000c101504 */
[----:B------:R-:W-:Y:S02]  /*5fd0*/  ISETP.LT.AND P5, PT, R8, c[0x0][0x17c], !P0 ;  /* 0x00005f0008007a0c */ /* 0x000fe400047a1270 */
[C---:B0-----:R-:W-:Y:S02]  /*5fe0*/  IADD3 R41, R45.reuse, c[0x0][0x198], RZ ;  /* 0x000066002d297a10 */ /* 0x041fe40007ffe0ff */
[----:B------:R-:W-:-:S02]  /*5ff0*/  LEA.HI.X.SX32 R45, R45, R2, 0x1, P6 ;  /* 0x000000022d2d7211 */ /* 0x000fc400030f0eff */
[----:B------:R-:W-:Y:S02]  /*6000*/  IADD3 R8, R3, 0xd, RZ ;  /* 0x0000000d03087810 */ /* 0x000fe40007ffe0ff */
[----:B------:R-:W-:Y:S02]  /*6010*/  PRMT R20, R28, 0x7632, R20 ;  /* 0x000076321c147816 */ /* 0x000fe40000000014 */
[C---:B------:R-:W-:Y:S02]  /*6020*/  LEA R40, P6, R41.reuse, R0, 0x1 ;  /* 0x0000000029287211 */ /* 0x040fe400078c08ff */
[C---:B-1----:R-:W-:Y:S01]  /*6030*/  IADD3 R47, R41.reuse, c[0x0][0x198], RZ ;  /* 0x00006600292f7a10 */ /* 0x042fe20007ffe0ff */
[----:B------:R0:W-:Y:S01]  /*6040*/  @P3 STG.E.U16 [R42.64], R20 ;  /* 0x000000142a003986 */ /* 0x0001e2000c101504 */
[----:B------:R-:W-:Y:S02]  /*6050*/  ISETP.LT.AND P4, PT, R8, c[0x0][0x17c], !P0 ;  /* 0x00005f0008007a0c */ /* 0x000fe40004781270 */
[----:B------:R-:W-:-:S02]  /*6060*/  LEA.HI.X.SX32 R41, R41, R2, 0x1, P6 ;  /* 0x0000000229297211 */ /* 0x000fc400030f0eff */
[----:B------:R-:W-:Y:S02]  /*6070*/  IADD3 R8, R3, 0xe, RZ ;  /* 0x0000000e03087810 */ /* 0x000fe40007ffe0ff */
[C---:B------:R-:W-:Y:S01]  /*6080*/  LEA R46, P6, R47.reuse, R0, 0x1 ;  /* 0x000000002f2e7211 */ /* 0x040fe200078c08ff */
[----:B--2---:R1:W-:Y:S01]  /*6090*/  @P2 STG.E.U16 [R44.64], R24 ;  /* 0x000000182c002986 */ /* 0x0043e2000c101504 */
[----:B------:R-:W-:Y:S02]  /*60a0*/  ISETP.LT.AND P3, PT, R8, c[0x0][0x17c], !P0 ;  /* 0x00005f0008007a0c */ /* 0x000fe40004761270 */
[C---:B0-----:R-:W-:Y:S02]  /*60b0*/  IADD3 R43, R47.reuse, c[0x0][0x198], RZ ;  /* 0x000066002f2b7a10 */ /* 0x041fe40007ffe0ff */
[----:B------:R-:W-:Y:S02]  /*60c0*/  LEA.HI.X.SX32 R47, R47, R2, 0x1, P6 ;  /* 0x000000022f2f7211 */ /* 0x000fe400030f0eff */
[----:B------:R-:W-:-:S02]  /*60d0*/  IADD3 R8, R3, 0xf, RZ ;  /* 0x0000000f03087810 */ /* 0x000fc40007ffe0ff */
[----:B------:R-:W-:Y:S02]  /*60e0*/  PRMT R16, R24, 0x7632, R16 ;  /* 0x0000763218107816 */ /* 0x000fe40000000010 */
[C---:B------:R-:W-:Y:S02]  /*60f0*/  LEA R42, P6, R43.reuse, R0, 0x1 ;  /* 0x000000002b2a7211 */ /* 0x040fe400078c08ff */
[C---:B-1----:R-:W-:Y:S01]  /*6100*/  IADD3 R45, R43.reuse, c[0x0][0x198], RZ ;  /* 0x000066002b2d7a10 */ /* 0x042fe20007ffe0ff */
[----:B------:R0:W-:Y:S01]  /*6110*/  @P1 STG.E.U16 [R40.64], R16 ;  /* 0x0000001028001986 */ /* 0x0001e2000c101504 */
[----:B------:R-:W-:Y:S02]  /*6120*/  ISETP.LT.AND P2, PT, R8, c[0x0][0x17c], !P0 ;  /* 0x00005f0008007a0c */ /* 0x000fe40004741270 */
[----:B------:R-:W-:Y:S02]  /*6130*/  LEA.HI.X.SX32 R43, R43, R2, 0x1, P6 ;  /* 0x000000022b2b7211 */ /* 0x000fe400030f0eff */
[----:B------:R-:W-:-:S02]  /*6140*/  IADD3 R8, R3, 0x10, RZ ;  /* 0x0000001003087810 */ /* 0x000fc40007ffe0ff */
[C---:B------:R-:W-:Y:S01]  /*6150*/  LEA R44, P6, R45.reuse, R0, 0x1 ;  /* 0x000000002d2c7211 */ /* 0x040fe200078c08ff */
[----:B------:R1:W-:Y:S01]  /*6160*/  @P5 STG.E.U16 [R46.64], R12 ;  /* 0x0000000c2e005986 */ /* 0x0003e2000c101504 */
        /* <DEDUP_REMOVED lines=12> */
[----:B-----5:R1:W-:Y:S01]  /*6230*/  @P3 STG.E.U16 [R44.64], R4 ;  /* 0x000000042c003986 */ /* 0x0203e2000c101504 */
[----:B------:R-:W-:-:S02]  /*6240*/  ISETP.LT.AND P4, PT, R8, c[0x0][0x17c], !P0 ;  /* 0x00005f0008007a0c */ /* 0x000fc40004781270 */
[C---:B0-----:R-:W-:Y:S02]  /*6250*/  IADD3 R43, R47.reuse, c[0x0][0x198], RZ ;  /* 0x000066002f2b7a10 */ /* 0x041fe40007ffe0ff */
[----:B------:R-:W-:Y:S02]  /*6260*/  PRMT R12, R4, 0x7632, R12 ;  /* 0x00007632040c7816 */ /* 0x000fe4000000000c */
[----:B------:R-:W-:Y:S02]  /*6270*/  LEA.HI.X.SX32 R47, R47, R2, 0x1, P6 ;  /* 0x000000022f2f7211 */ /* 0x000fe400030f0eff */
[----:B------:R-:W-:Y:S02]  /*6280*/  IADD3 R8, R3, 0x13, RZ ;  /* 0x0000001303087810 */ /* 0x000fe40007ffe0ff */
[C---:B------:R-:W-:Y:S02]  /*6290*/  LEA R42, P6, R43.reuse, R0, 0x1 ;  /* 0x000000002b2a7211 */ /* 0x040fe400078c08ff */
[----:B-1----:R-:W-:-:S02]  /*62a0*/  IADD3 R45, R43, c[0x0][0x198], RZ ;  /* 0x000066002b2d7a10 */ /* 0x002fc40007ffe0ff */
[----:B------:R-:W-:Y:S01]  /*62b0*/  IADD3 R4, R3, 0x15, RZ ;  /* 0x0000001503047810 */ /* 0x000fe20007ffe0ff */
[----:B------:R0:W-:Y:S01]  /*62c0*/  @P2 STG.E.U16 [R40.64], R12 ;  /* 0x0000000c28002986 */ /* 0x0001e2000c101504 */
[----:B------:R-:W-:Y:S02]  /*62d0*/  ISETP.LT.AND P3, PT, R8, c[0x0][0x17c], !P0 ;  /* 0x00005f0008007a0c */ /* 0x000fe40004761270 */
[----:B------:R-:W-:Y:S01]  /*62e0*/  LEA.HI.X.SX32 R43, R43, R2, 0x1, P6 ;  /* 0x000000022b2b7211 */ /* 0x000fe200030f0eff */
[----:B------:R1:W-:Y:S01]  /*62f0*/  @P1 STG.E.U16 [R46.64], R9 ;  /* 0x000000092e001986 */ /* 0x0003e2000c101504 */
[----:B------:R-:W-:Y:S02]  /*6300*/  IADD3 R8, R3, 0x14, RZ ;  /* 0x0000001403087810 */ /* 0x000fe40007ffe0ff */
[----:B------:R-:W-:Y:S02]  /*6310*/  PRMT R16, R9, 0x7632, R16 ;  /* 0x0000763209107816 */ /* 0x000fe40000000010 */
[----:B------:R-:W-:-:S02]  /*6320*/  LEA R44, P6, R45, R0, 0x1 ;  /* 0x000000002d2c7211 */ /* 0x000fc400078c08ff */
[----:B------:R-:W-:Y:S02]  /*6330*/  ISETP.LT.AND P1, PT, R4, c[0x0][0x17c], !P0 ;  /* 0x00005f0004007a0c */ /* 0x000fe40004721270 */
[----:B0-----:R-:W-:Y:S02]  /*6340*/  IADD3 R41, R45, c[0x0][0x198], RZ ;  /* 0x000066002d297a10 */ /* 0x001fe40007ffe0ff */
[----:B------:R-:W-:Y:S01]  /*6350*/  IADD3 R4, R3, 0x16, RZ ;  /* 0x0000001603047810 */ /* 0x000fe20007ffe0ff */
[----:B------:R0:W-:Y:S01]  /*6360*/  @P5 STG.E.U16 [R42.64], R16 ;  /* 0x000000102a005986 */ /* 0x0001e2000c101504 */
[----:B------:R-:W-:Y:S02]  /*6370*/  ISETP.LT.AND P2, PT, R8, c[0x0][0x17c], !P0 ;  /* 0x00005f0008007a0c */ /* 0x000fe40004741270 */
[----:B------:R-:W-:Y:S02]  /*6380*/  LEA.HI.X.SX32 R45, R45, R2, 0x1, P6 ;  /* 0x000000022d2d7211 */ /* 0x000fe400030f0eff */
[----:B------:R-:W-:-:S02]  /*6390*/  LEA R8, P6, R41, R0, 0x1 ;  /* 0x0000000029087211 */ /* 0x000fc400078c08ff */
[----:B------:R-:W-:Y:S02]  /*63a0*/  ISETP.LT.AND P5, PT, R4, c[0x0][0x17c], !P0 ;  /* 0x00005f0004007a0c */ /* 0x000fe400047a1270 */
[----:B-1----:R-:W-:Y:S02]  /*63b0*/  IADD3 R47, R41, c[0x0][0x198], RZ ;  /* 0x00006600292f7a10 */ /* 0x002fe40007ffe0ff */
[----:B------:R-:W-:Y:S01]  /*63c0*/  IADD3 R4, R3, 0x17, RZ ;  /* 0x0000001703047810 */ /* 0x000fe20007ffe0ff */
[----:B------:R1:W-:Y:S01]  /*63d0*/  @P4 STG.E.U16 [R44.64], R21 ;  /* 0x000000152c004986 */ /* 0x0003e2000c101504 */
[----:B------:R-:W-:Y:S02]  /*63e0*/  LEA.HI.X.SX32 R9, R41, R2, 0x1, P6 ;  /* 0x0000000229097211 */ /* 0x000fe400030f0eff */
[----:B------:R-:W-:Y:S02]  /*63f0*/  PRMT R12, R21, 0x7632, R12 ;  /* 0x00007632150c7816 */ /* 0x000fe4000000000c */
[----:B------:R-:W-:-:S02]  /*6400*/  LEA R40, P6, R47, R0, 0x1 ;  /* 0x000000002f287211 */ /* 0x000fc400078c08ff */
[----:B------:R-:W-:Y:S02]  /*6410*/  ISETP.LT.AND P4, PT, R4, c[0x0][0x17c], !P0 ;  /* 0x00005f0004007a0c */ /* 0x000fe40004781270 */
[----:B0-----:R-:W-:Y:S02]  /*6420*/  IADD3 R43, R47, c[0x0][0x198], RZ ;  /* 0x000066002f2b7a10 */ /* 0x001fe40007ffe0ff */
[----:B------:R-:W-:Y:S01]  /*6430*/  IADD3 R4, R3, 0x18, RZ ;  /* 0x0000001803047810 */ /* 0x000fe20007ffe0ff */
[----:B------:R0:W-:Y:S01]  /*6440*/  @P3 STG.E.U16 [R8.64], R12 ;  /* 0x0000000c08003986 */ /* 0x0001e2000c101504 */
[----:B------:R-:W-:Y:S02]  /*6450*/  LEA.HI.X.SX32 R41, R47, R2, 0x1, P6 ;  /* 0x000000022f297211 */ /* 0x000fe400030f0eff */
[----:B------:R-:W-:Y:S02]  /*6460*/  LEA R20, P6, R43, R0, 0x1 ;  /* 0x000000002b147211 */ /* 0x000fe400078c08ff */
[----:B------:R-:W-:-:S02]  /*6470*/  ISETP.LT.AND P3, PT, R4, c[0x0][0x17c], !P0 ;  /* 0x00005f0004007a0c */ /* 0x000fc40004761270 */
[----:B-1----:R-:W-:Y:S02]  /*6480*/  IADD3 R45, R43, c[0x0][0x198], RZ ;  /* 0x000066002b2d7a10 */ /* 0x002fe40007ffe0ff */
[----:B------:R-:W-:Y:S01]  /*6490*/  IADD3 R4, R3, 0x19, RZ ;  /* 0x0000001903047810 */ /* 0x000fe20007ffe0ff */
[----:B------:R1:W-:Y:S01]  /*64a0*/  @P2 STG.E.U16 [R40.64], R17 ;  /* 0x0000001128002986 */ /* 0x0003e2000c101504 */
[----:B------:R-:W-:Y:S02]  /*64b0*/  LEA.HI.X.SX32 R21, R43, R2, 0x1, P6 ;  /* 0x000000022b157211 */ /* 0x000fe400030f0eff */
[----:B------:R-:W-:Y:S02]  /*64c0*/  PRMT R24, R17, 0x7632, R24 ;  /* 0x0000763211187816 */ /* 0x000fe40000000018 */
[----:B------:R-:W-:Y:S02]  /*64d0*/  LEA R42, P6, R45, R0, 0x1 ;  /* 0x000000002d2a7211 */ /* 0x000fe400078c08ff */
[----:B------:R-:W-:-:S02]  /*64e0*/  ISETP.LT.AND P2, PT, R4, c[0x0][0x17c], !P0 ;  /* 0x00005f0004007a0c */ /* 0x000fc40004741270 */
[----:B0-----:R-:W-:Y:S02]  /*64f0*/  IADD3 R9, R45, c[0x0][0x198], RZ ;  /* 0x000066002d097a10 */ /* 0x001fe40007ffe0ff */
[----:B------:R-:W-:Y:S01]  /*6500*/  IADD3 R4, R3, 0x1a, RZ ;  /* 0x0000001a03047810 */ /* 0x000fe20007ffe0ff */
[----:B------:R0:W-:Y:S01]  /*6510*/  @P1 STG.E.U16 [R20.64], R24 ;  /* 0x0000001814001986 */ /* 0x0001e2000c101504 */
[----:B------:R-:W-:Y:S02]  /*6520*/  LEA.HI.X.SX32 R43, R45, R2, 0x1, P6 ;  /* 0x000000022d2b7211 */ /* 0x000fe400030f0eff */
[C---:B------:R-:W-:Y:S02]  /*6530*/  LEA R8, P6, R9.reuse, R0, 0x1 ;  /* 0x0000000009087211 */ /* 0x040fe400078c08ff */
[----:B------:R-:W-:Y:S02]  /*6540*/  ISETP.LT.AND P1, PT, R4, c[0x0][0x17c], !P0 ;  /* 0x00005f0004007a0c */ /* 0x000fe40004721270 */
[----:B-1----:R-:W-:-:S02]  /*6550*/  IADD3 R17, R9, c[0x0][0x198], RZ ;  /* 0x0000660009117a10 */ /* 0x002fc40007ffe0ff */
[----:B------:R-:W-:Y:S01]  /*6560*/  IADD3 R4, R3, 0x1b, RZ ;  /* 0x0000001b03047810 */ /* 0x000fe20007ffe0ff */
[----:B------:R1:W-:Y:S01]  /*6570*/  @P5 STG.E.U16 [R42.64], R33 ;  /* 0x000000212a005986 */ /* 0x0003e2000c101504 */
[----:B------:R-:W-:Y:S02]  /*6580*/  LEA.HI.X.SX32 R9, R9, R2, 0x1, P6 ;  /* 0x0000000209097211 */ /* 0x000fe400030f0eff */
[----:B------:R-:W-:Y:S02]  /*6590*/  PRMT R12, R33, 0x7632, R12 ;  /* 0x00007632210c7816 */ /* 0x000fe4000000000c */
[C---:B------:R-:W-:Y:S02]  /*65a0*/  LEA R16, P6, R17.reuse, R0, 0x1 ;  /* 0x0000000011107211 */ /* 0x040fe400078c08ff */
[----:B------:R-:W-:Y:S02]  /*65b0*/  ISETP.LT.AND P5, PT, R4, c[0x0][0x17c], !P0 ;  /* 0x00005f0004007a0c */ /* 0x000fe400047a1270 */
[----:B0-----:R-:W-:-:S02]  /*65c0*/  IADD3 R21, R17, c[0x0][0x198], RZ ;  /* 0x0000660011157a10 */ /* 0x001fc40007ffe0ff */
[----:B------:R-:W-:Y:S01]  /*65d0*/  IADD3 R4, R3, 0x1c, RZ ;  /* 0x0000001c03047810 */ /* 0x000fe20007ffe0ff */
[----:B------:R0:W-:Y:S01]  /*65e0*/  @P4 STG.E.U16 [R8.64], R12 ;  /* 0x0000000c08004986 */ /* 0x0001e2000c101504 */
[----:B------:R-:W-:Y:S02]  /*65f0*/  LEA.HI.X.SX32 R17, R17, R2, 0x1, P6 ;  /* 0x0000000211117211 */ /* 0x000fe400030f0eff */
[C---:B------:R-:W-:Y:S02]  /*6600*/  LEA R20, P6, R21.reuse, R0, 0x1 ;  /* 0x0000000015147211 */ /* 0x040fe400078c08ff */
[----:B------:R-:W-:Y:S02]  /*6610*/  ISETP.LT.AND P4, PT, R4, c[0x0][0x17c], !P0 ;  /* 0x00005f0004007a0c */ /* 0x000fe40004781270 */
[----:B-1----:R-:W-:Y:S02]  /*6620*/  IADD3 R33, R21, c[0x0][0x198], RZ ;  /* 0x0000660015217a10 */ /* 0x002fe40007ffe0ff */
[----:B------:R-:W-:Y:S01]  /*6630*/  IADD3 R4, R3, 0x1d, RZ ;  /* 0x0000001d03047810 */ /* 0x000fe20007ffe0ff */
[----:B------:R1:W-:Y:S01]  /*6640*/  @P3 STG.E.U16 [R16.64], R29 ;  /* 0x0000001d10003986 */ /* 0x0003e2000c101504 */
[----:B------:R-:W-:-:S02]  /*6650*/  LEA.HI.X.SX32 R21, R21, R2, 0x1, P6 ;  /* 0x0000000215157211 */ /* 0x000fc400030f0eff */
[----:B------:R-:W-:Y:S02]  /*6660*/  PRMT R24, R29, 0x7632, R24 ;  /* 0x000076321d187816 */ /* 0x000fe40000000018 */
[C---:B------:R-:W-:Y:S02]  /*6670*/  LEA R32, P6, R33.reuse, R0, 0x1 ;  /* 0x0000000021207211 */ /* 0x040fe400078c08ff */
[----:B------:R-:W-:Y:S02]  /*6680*/  ISETP.LT.AND P3, PT, R4, c[0x0][0x17c], !P0 ;  /* 0x00005f0004007a0c */ /* 0x000fe40004761270 */
[----:B0-----:R-:W-:Y:S02]  /*6690*/  IADD3 R9, R33, c[0x0][0x198], RZ ;  /* 0x0000660021097a10 */ /* 0x001fe40007ffe0ff */
[----:B------:R-:W-:Y:S01]  /*66a0*/  IADD3 R4, R3, 0x1e, RZ ;  /* 0x0000001e03047810 */ /* 0x000fe20007ffe0ff */
[----:B------:R0:W-:Y:S01]  /*66b0*/  @P2 STG.E.U16 [R20.64], R24 ;  /* 0x0000001814002986 */ /* 0x0001e2000c101504 */
[----:B------:R-:W-:-:S02]  /*66c0*/  LEA.HI.X.SX32 R33, R33, R2, 0x1, P6 ;  /* 0x0000000221217211 */ /* 0x000fc400030f0eff */
[C---:B------:R-:W-:Y:S02]  /*66d0*/  LEA R8, P6, R9.reuse, R0, 0x1 ;  /* 0x0000000009087211 */ /* 0x040fe400078c08ff */
[----:B------:R-:W-:Y:S02]  /*66e0*/  ISETP.LT.AND P2, PT, R4, c[0x0][0x17c], !P0 ;  /* 0x00005f0004007a0c */ /* 0x000fe40004741270 */
[----:B-1----:R-:W-:Y:S02]  /*66f0*/  IADD3 R17, R9, c[0x0][0x198], RZ ;  /* 0x0000660009117a10 */ /* 0x002fe40007ffe0ff */
[----:B------:R-:W-:Y:S01]  /*6700*/  IADD3 R4, R3, 0x1f, RZ ;  /* 0x0000001f03047810 */ /* 0x000fe20007ffe0ff */
[----:B------:R1:W-:Y:S01]  /*6710*/  @P1 STG.E.U16 [R32.64], R25 ;  /* 0x0000001920001986 */ /* 0x0003e2000c101504 */
[----:B------:R-:W-:Y:S02]  /*6720*/  LEA.HI.X.SX32 R9, R9, R2, 0x1, P6 ;  /* 0x0000000209097211 */ /* 0x000fe400030f0eff */
[----:B------:R-:W-:-:S02]  /*6730*/  PRMT R12, R25, 0x7632, R12 ;  /* 0x00007632190c7816 */ /* 0x000fc4000000000c */
[C---:B------:R-:W-:Y:S02]  /*6740*/  LEA R16, P6, R17.reuse, R0, 0x1 ;  /* 0x0000000011107211 */ /* 0x040fe400078c08ff */
[----:B------:R-:W-:Y:S02]  /*6750*/  ISETP.LT.AND P1, PT, R4, c[0x0][0x17c], !P0 ;  /* 0x00005f0004007a0c */ /* 0x000fe40004721270 */
[----:B0-----:R-:W-:Y:S02]  /*6760*/  IADD3 R21, R17, c[0x0][0x198], RZ ;  /* 0x0000660011157a10 */ /* 0x001fe40007ffe0ff */
[----:B------:R-:W-:Y:S01]  /*6770*/  IADD3 R4, R3, 0x20, RZ ;  /* 0x0000002003047810 */ /* 0x000fe20007ffe0ff */
[----:B------:R0:W-:Y:S01]  /*6780*/  @P5 STG.E.U16 [R8.64], R12 ;  /* 0x0000000c08005986 */ /* 0x0001e2000c101504 */
[----:B------:R-:W-:Y:S02]  /*6790*/  LEA.HI.X.SX32 R17, R17, R2, 0x1, P6 ;  /* 0x0000000211117211 */ /* 0x000fe400030f0eff */
[----:B------:R-:W-:-:S02]  /*67a0*/  LEA R20, P6, R21, R0, 0x1 ;  /* 0x0000000015147211 */ /* 0x000fc400078c08ff */
[----:B------:R-:W-:Y:S02]  /*67b0*/  ISETP.LT.AND P5, PT, R4, c[0x0][0x17c], !P0 ;  /* 0x00005f0004007a0c */ /* 0x000fe400047a1270 */
[----:B-1----:R-:W-:Y:S02]  /*67c0*/  IADD3 R25, R21, c[0x0][0x198], RZ ;  /* 0x0000660015197a10 */ /* 0x002fe40007ffe0ff */
[----:B------:R-:W-:Y:S01]  /*67d0*/  IADD3 R4, R3, 0x21, RZ ;  /* 0x0000002103047810 */ /* 0x000fe20007ffe0ff */
[----:B------:R1:W-:Y:S01]  /*67e0*/  @P4 STG.E.U16 [R16.64], R13 ;  /* 0x0000000d10004986 */ /* 0x0003e2000c101504 */
[----:B------:R-:W-:Y:S02]  /*67f0*/  LEA.HI.X.SX32 R21, R21, R2, 0x1, P6 ;  /* 0x0000000215157211 */ /* 0x000fe400030f0eff */
[----:B------:R-:W-:Y:S02]  /*6800*/  LEA R24, P6, R25, R0, 0x1 ;  /* 0x0000000019187211 */ /* 0x000fe400078c08ff */
[----:B------:R-:W-:-:S02]  /*6810*/  ISETP.LT.AND P4, PT, R4, c[0x0][0x17c], !P0 ;  /* 0x00005f0004007a0c */ /* 0x000fc40004781270 */
[----:B0-----:R-:W-:Y:S02]  /*6820*/  IADD3 R9, R25, c[0x0][0x198], RZ ;  /* 0x0000660019097a10 */ /* 0x001fe40007ffe0ff */
[----:B------:R-:W-:Y:S02]  /*6830*/  IADD3 R4, R3, 0x22, RZ ;  /* 0x0000002203047810 */ /* 0x000fe40007ffe0ff */
[----:B-1----:R-:W-:Y:S02]  /*6840*/  PRMT R17, R13, 0x7632, R17 ;  /* 0x000076320d117816 */ /* 0x002fe40000000011 */
[----:B------:R-:W-:Y:S02]  /*6850*/  LEA.HI.X.SX32 R25, R25, R2, 0x1, P6 ;  /* 0x0000000219197211 */ /* 0x000fe400030f0eff */
[----:B------:R-:W-:Y:S01]  /*6860*/  LEA R8, P6, R9, R0, 0x1 ;  /* 0x0000000009087211 */ /* 0x000fe200078c08ff */
[----:B------:R0:W-:Y:S01]  /*6870*/  @P3 STG.E.U16 [R20.64], R17 ;  /* 0x0000001114003986 */ /* 0x0001e2000c101504 */
[----:B------:R-:W-:-:S02]  /*6880*/  ISETP.LT.AND P3, PT, R4, c[0x0][0x17c], !P0 ;  /* 0x00005f0004007a0c */ /* 0x000fc40004761270 */
[----:B------:R-:W-:Y:S02]  /*6890*/  IADD3 R13, R9, c[0x0][0x198], RZ ;  /* 0x00006600090d7a10 */ /* 0x000fe40007ffe0ff */
[----:B------:R-:W-:Y:S01]  /*68a0*/  IADD3 R4, R3, 0x23, RZ ;  /* 0x0000002303047810 */ /* 0x000fe20007ffe0ff */
[----:B------:R1:W-:Y:S01]  /*68b0*/  @P2 STG.E.U16 [R24.64], R5 ;  /* 0x0000000518002986 */ /* 0x0003e2000c101504 */
[----:B------:R-:W-:Y:S02]  /*68c0*/  LEA.HI.X.SX32 R9, R9, R2, 0x1, P6 ;  /* 0x0000000209097211 */ /* 0x000fe400030f0eff */
[----:B------:R-:W-:Y:S02]  /*68d0*/  LEA R12, P6, R13, R0, 0x1 ;  /* 0x000000000d0c7211 */ /* 0x000fe400078c08ff */
[----:B------:R-:W-:Y:S02]  /*68e0*/  ISETP.LT.AND P2, PT, R4, c[0x0][0x17c], !P0 ;  /* 0x00005f0004007a0c */ /* 0x000fe40004741270 */
[----:B------:R-:W-:-:S02]  /*68f0*/  IADD3 R4, R3, 0x24, RZ ;  /* 0x0000002403047810 */ /* 0x000fc40007ffe0ff */
[----:B0-----:R-:W-:Y:S02]  /*6900*/  IADD3 R17, R13, c[0x0][0x198], RZ ;  /* 0x000066000d117a10 */ /* 0x001fe40007ffe0ff */
[----:B-1----:R-:W-:Y:S02]  /*6910*/  PRMT R25, R5, 0x7632, R25 ;  /* 0x0000763205197816 */ /* 0x002fe40000000019 */
[----:B------:R-:W-:Y:S02]  /*6920*/  LEA.HI.X.SX32 R13, R13, R2, 0x1, P6 ;  /* 0x000000020d0d7211 */ /* 0x000fe400030f0eff */
[----:B------:R-:W-:Y:S01]  /*6930*/  IADD3 R5, R3, 0x25, RZ ;  /* 0x0000002503057810 */ /* 0x000fe20007ffe0ff */
[----:B------:R0:W-:Y:S01]  /*6940*/  @P1 STG.E.U16 [R8.64], R25 ;  /* 0x0000001908001986 */ /* 0x0001e2000c101504 */
[----:B------:R-:W-:Y:S02]  /*6950*/  ISETP.LT.AND P1, PT, R4, c[0x0][0x17c], !P0 ;  /* 0x00005f0004007a0c */ /* 0x000fe40004721270 */
[C---:B------:R-:W-:Y:S01]  /*6960*/  LEA R4, P6, R17.reuse, R0, 0x1 ;  /* 0x0000000011047211 */ /* 0x040fe200078c08ff */
[----:B------:R1:W-:Y:S01]  /*6970*/  @P5 STG.E.U16 [R12.64], R10 ;  /* 0x0000000a0c005986 */ /* 0x0003e2000c101504 */
[----:B------:R-:W-:-:S02]  /*6980*/  IADD3 R21, R17, c[0x0][0x198], RZ ;  /* 0x0000660011157a10 */ /* 0x000fc40007ffe0ff */
[----:B------:R-:W-:Y:S02]  /*6990*/  ISETP.LT.AND P5, PT, R5, c[0x0][0x17c], !P0 ;  /* 0x00005f0005007a0c */ /* 0x000fe400047a1270 */
[----:B------:R-:W-:Y:S02]  /*69a0*/  LEA.HI.X.SX32 R5, R17, R2, 0x1, P6 ;  /* 0x0000000211057211 */ /* 0x000fe400030f0eff */
[C---:B------:R-:W-:Y:S02]  /*69b0*/  LEA R16, P6, R21.reuse, R0, 0x1 ;  /* 0x0000000015107211 */ /* 0x040fe400078c08ff */
[----:B------:R-:W-:Y:S02]  /*69c0*/  PRMT R24, R10, 0x7632, R24 ;  /* 0x000076320a187816 */ /* 0x000fe40000000018 */
[C---:B0-----:R-:W-:Y:S02]  /*69d0*/  IADD3 R25, R21.reuse, c[0x0][0x198], RZ ;  /* 0x0000660015197a10 */ /* 0x041fe40007ffe0ff */
[----:B------:R-:W-:-:S02]  /*69e0*/  LEA.HI.X.SX32 R17, R21, R2, 0x1, P6 ;  /* 0x0000000215117211 */ /* 0x000fc400030f0eff */
[----:B------:R-:W-:Y:S01]  /*69f0*/  IADD3 R9, R3, 0x27, RZ ;  /* 0x0000002703097810 */ /* 0x000fe20007ffe0ff */
[----:B------:R0:W-:Y:S01]  /*6a00*/  @P4 STG.E.U16 [R4.64], R24 ;  /* 0x0000001804004986 */ /* 0x0001e2000c101504 */
[C---:B------:R-:W-:Y:S02]  /*6a10*/  LEA R8, P6, R25.reuse, R0, 0x1 ;  /* 0x0000000019087211 */ /* 0x040fe400078c08ff */
[----:B-1----:R-:W-:Y:S01]  /*6a20*/  IADD3 R13, R25, c[0x0][0x198], RZ ;  /* 0x00006600190d7a10 */ /* 0x002fe20007ffe0ff */
[----:B------:R1:W-:Y:S01]  /*6a30*/  @P3 STG.E.U16 [R16.64], R22 ;  /* 0x0000001610003986 */ /* 0x0003e2000c101504 */
[----:B------:R-:W-:Y:S02]  /*6a40*/  IADD3 R20, R3, 0x26, RZ ;  /* 0x0000002603147810 */ /* 0x000fe40007ffe0ff */
[----:B------:R-:W-:Y:S02]  /*6a50*/  ISETP.LT.AND P3, PT, R9, c[0x0][0x17c], !P0 ;  /* 0x00005f0009007a0c */ /* 0x000fe40004761270 */
[----:B------:R-:W-:-:S02]  /*6a60*/  LEA.HI.X.SX32 R9, R25, R2, 0x1, P6 ;  /* 0x0000000219097211 */ /* 0x000fc400030f0eff */
[C---:B------:R-:W-:Y:S02]  /*6a70*/  LEA R12, P6, R13.reuse, R0, 0x1 ;  /* 0x000000000d0c7211 */ /* 0x040fe400078c08ff */
[----:B------:R-:W-:Y:S02]  /*6a80*/  ISETP.LT.AND P4, PT, R20, c[0x0][0x17c], !P0 ;  /* 0x00005f0014007a0c */ /* 0x000fe40004781270 */
[----:B------:R-:W-:Y:S02]  /*6a90*/  PRMT R20, R22, 0x7632, R20 ;  /* 0x0000763216147816 */ /* 0x000fe40000000014 */
[C---:B------:R-:W-:Y:S02]  /*6aa0*/  IADD3 R21, R13.reuse, c[0x0][0x198], RZ ;  /* 0x000066000d157a10 */ /* 0x040fe40007ffe0ff */
[----:B------:R-:W-:Y:S02]  /*6ab0*/  LEA.HI.X.SX32 R13, R13, R2, 0x1, P6 ;  /* 0x000000020d0d7211 */ /* 0x000fe400030f0eff */
[----:B0-----:R-:W-:Y:S01]  /*6ac0*/  IADD3 R5, R3, 0x29, RZ ;  /* 0x0000002903057810 */ /* 0x001fe20007ffe0ff */
[----:B------:R0:W-:Y:S01]  /*6ad0*/  @P2 STG.E.U16 [R8.64], R20 ;  /* 0x0000001408002986 */ /* 0x0001e2000c101504 */
[----:B------:R-:W-:-:S02]  /*6ae0*/  LEA R4, P6, R21, R0, 0x1 ;  /* 0x0000000015047211 */ /* 0x000fc400078c08ff */
[----:B-1----:R-:W-:Y:S01]  /*6af0*/  IADD3 R17, R21, c[0x0][0x198], RZ ;  /* 0x0000660015117a10 */ /* 0x002fe20007ffe0ff */
[----:B------:R1:W-:Y:S01]  /*6b00*/  @P1 STG.E.U16 [R12.64], R18 ;  /* 0x000000120c001986 */ /* 0x0003e2000c101504 */
[----:B------:R-:W-:Y:S02]  /*6b10*/  ISETP.LT.AND P1, PT, R5, c[0x0][0x17c], !P0 ;  /* 0x00005f0005007a0c */ /* 0x000fe40004721270 */
[----:B------:R-:W-:Y:S02]  /*6b20*/  LEA.HI.X.SX32 R5, R21, R2, 0x1, P6 ;  /* 0x0000000215057211 */ /* 0x000fe400030f0eff */
[C---:B------:R-:W-:Y:S02]  /*6b30*/  LEA R16, P6, R17.reuse, R0, 0x1 ;  /* 0x0000000011107211 */ /* 0x040fe400078c08ff */
[----:B------:R-:W-:Y:S02]  /*6b40*/  PRMT R22, R18, 0x7632, R22 ;  /* 0x0000763212167816 */ /* 0x000fe40000000016 */
[----:B------:R-:W-:-:S02]  /*6b50*/  IADD3 R21, R17, c[0x0][0x198], RZ ;  /* 0x0000660011157a10 */ /* 0x000fc40007ffe0ff */
[----:B------:R-:W-:Y:S02]  /*6b60*/  IADD3 R10, R3, 0x28, RZ ;  /* 0x00000028030a7810 */ /* 0x000fe40007ffe0ff */
[----:B------:R-:W-:Y:S02]  /*6b70*/  LEA.HI.X.SX32 R17, R17, R2, 0x1, P6 ;  /* 0x0000000211117211 */ /* 0x000fe400030f0eff */
[----:B0-----:R-:W-:Y:S01]  /*6b80*/  IADD3 R9, R3, 0x2b, RZ ;  /* 0x0000002b03097810 */ /* 0x001fe20007ffe0ff */
[----:B------:R0:W-:Y:S01]  /*6b90*/  @P5 STG.E.U16 [R4.64], R22 ;  /* 0x0000001604005986 */ /* 0x0001e2000c101504 */
[C---:B------:R-:W-:Y:S02]  /*6ba0*/  LEA R8, P6, R21.reuse, R0, 0x1 ;  /* 0x0000000015087211 */ /* 0x040fe400078c08ff */
[----:B------:R-:W-:Y:S01]  /*6bb0*/  ISETP.LT.AND P2, PT, R10, c[0x0][0x17c], !P0 ;  /* 0x00005f000a007a0c */ /* 0x000fe20004741270 */
[----:B------:R2:W-:Y:S01]  /*6bc0*/  @P4 STG.E.U16 [R16.64], R34 ;  /* 0x0000002210004986 */ /* 0x0005e2000c101504 */
[----:B-1----:R-:W-:-:S02]  /*6bd0*/  IADD3 R13, R21, c[0x0][0x198], RZ ;  /* 0x00006600150d7a10 */ /* 0x002fc40007ffe0ff */
[----:B------:R-:W-:Y:S02]  /*6be0*/  ISETP.LT.AND P4, PT, R9, c[0x0][0x17c], !P0 ;  /* 0x00005f0009007a0c */ /* 0x000fe40004781270 */
[----:B------:R-:W-:Y:S02]  /*6bf0*/  LEA.HI.X.SX32 R9, R21, R2, 0x1, P6 ;  /* 0x0000000215097211 */ /* 0x000fe400030f0eff */
[C---:B------:R-:W-:Y:S02]  /*6c00*/  LEA R12, P6, R13.reuse, R0, 0x1 ;  /* 0x000000000d0c7211 */ /* 0x040fe400078c08ff */
[----:B------:R-:W-:Y:S02]  /*6c10*/  PRMT R18, R34, 0x7632, R18 ;  /* 0x0000763222127816 */ /* 0x000fe40000000012 */
[----:B------:R-:W-:Y:S02]  /*6c20*/  IADD3 R21, R13, c[0x0][0x198], RZ ;  /* 0x000066000d157a10 */ /* 0x000fe40007ffe0ff */
[----:B------:R-:W-:-:S02]  /*6c30*/  IADD3 R10, R3, 0x2a, RZ ;  /* 0x0000002a030a7810 */ /* 0x000fc40007ffe0ff */
[----:B------:R-:W-:Y:S02]  /*6c40*/  LEA.HI.X.SX32 R13, R13, R2, 0x1, P6 ;  /* 0x000000020d0d7211 */ /* 0x000fe400030f0eff */
[----:B0-----:R-:W-:Y:S01]  /*6c50*/  IADD3 R5, R3, 0x2d, RZ ;  /* 0x0000002d03057810 */ /* 0x001fe20007ffe0ff */
[----:B------:R0:W-:Y:S01]  /*6c60*/  @P3 STG.E.U16 [R8.64], R18 ;  /* 0x0000001208003986 */ /* 0x0001e2000c101504 */
[C---:B------:R-:W-:Y:S02]  /*6c70*/  LEA R4, P6, R21.reuse, R0, 0x1 ;  /* 0x0000000015047211 */ /* 0x040fe400078c08ff */
[----:B------:R-:W-:Y:S01]  /*6c80*/  ISETP.LT.AND P5, PT, R10, c[0x0][0x17c], !P0 ;  /* 0x00005f000a007a0c */ /* 0x000fe200047a1270 */
[----:B------:R1:W-:Y:S01]  /*6c90*/  @P2 STG.E.U16 [R12.64], R30 ;  /* 0x0000001e0c002986 */ /* 0x0003e2000c101504 */
[----:B--2---:R-:W-:Y:S02]  /*6ca0*/  IADD3 R17, R21, c[0x0][0x198], RZ ;  /* 0x0000660015117a10 */ /* 0x004fe40007ffe0ff */
[----:B------:R-:W-:-:S02]  /*6cb0*/  ISETP.LT.AND P2, PT, R5, c[0x0][0x17c], !P0 ;  /* 0x00005f0005007a0c */ /* 0x000fc40004741270 */
[----:B------:R-:W-:Y:S02]  /*6cc0*/  LEA.HI.X.SX32 R5, R21, R2, 0x1, P6 ;  /* 0x0000000215057211 */ /* 0x000fe400030f0eff */
[C---:B------:R-:W-:Y:S02]  /*6cd0*/  LEA R16, P6, R17.reuse, R0, 0x1 ;  /* 0x0000000011107211 */ /* 0x040fe400078c08ff */
[----:B------:R-:W-:Y:S02]  /*6ce0*/  PRMT R20, R30, 0x7632, R20 ;  /* 0x000076321e147816 */ /* 0x000fe40000000014 */
[----:B------:R-:W-:Y:S02]  /*6cf0*/  IADD3 R21, R17, c[0x0][0x198], RZ ;  /* 0x0000660011157a10 */ /* 0x000fe40007ffe0ff */
[----:B------:R-:W-:Y:S02]  /*6d00*/  IADD3 R10, R3, 0x2c, RZ ;  /* 0x0000002c030a7810 */ /* 0x000fe40007ffe0ff */
[----:B------:R-:W-:-:S02]  /*6d10*/  LEA.HI.X.SX32 R17, R17, R2, 0x1, P6 ;  /* 0x0000000211117211 */ /* 0x000fc400030f0eff */
[----:B0-----:R-:W-:Y:S01]  /*6d20*/  IADD3 R9, R3, 0x2f, RZ ;  /* 0x0000002f03097810 */ /* 0x001fe20007ffe0ff */
[----:B------:R0:W-:Y:S01]  /*6d30*/  @P1 STG.E.U16 [R4.64], R20 ;  /* 0x0000001404001986 */ /* 0x0001e2000c101504 */
[C---:B------:R-:W-:Y:S02]  /*6d40*/  LEA R8, P6, R21.reuse, R0, 0x1 ;  /* 0x0000000015087211 */ /* 0x040fe400078c08ff */
[----:B------:R-:W-:Y:S01]  /*6d50*/  ISETP.LT.AND P3, PT, R10, c[0x0][0x17c], !P0 ;  /* 0x00005f000a007a0c */ /* 0x000fe20004761270 */
[----:B------:R2:W-:Y:S01]  /*6d60*/  @P5 STG.E.U16 [R16.64], R26 ;  /* 0x0000001a10005986 */ /* 0x0005e2000c101504 */
[----:B-1----:R-:W-:Y:S02]  /*6d70*/  IADD3 R13, R21, c[0x0][0x198], RZ ;  /* 0x00006600150d7a10 */ /* 0x002fe40007ffe0ff */
[----:B------:R-:W-:Y:S02]  /*6d80*/  ISETP.LT.AND P5, PT, R9, c[0x0][0x17c], !P0 ;  /* 0x00005f0009007a0c */ /* 0x000fe400047a1270 */
[----:B------:R-:W-:-:S02]  /*6d90*/  LEA.HI.X.SX32 R9, R21, R2, 0x1, P6 ;  /* 0x0000000215097211 */ /* 0x000fc400030f0eff */
[C---:B------:R-:W-:Y:S02]  /*6da0*/  LEA R12, P6, R13.reuse, R0, 0x1 ;  /* 0x000000000d0c7211 */ /* 0x040fe400078c08ff */
[----:B------:R-:W-:Y:S02]  /*6db0*/  PRMT R18, R26, 0x7632, R18 ;  /* 0x000076321a127816 */ /* 0x000fe40000000012 */
[----:B------:R-:W-:Y:S02]  /*6dc0*/  IADD3 R21, R13, c[0x0][0x198], RZ ;  /* 0x000066000d157a10 */ /* 0x000fe40007ffe0ff */
[----:B------:R-:W-:Y:S02]  /*6dd0*/  IADD3 R10, R3, 0x2e, RZ ;  /* 0x0000002e030a7810 */ /* 0x000fe40007ffe0ff */
[----:B------:R-:W-:Y:S02]  /*6de0*/  LEA.HI.X.SX32 R13, R13, R2, 0x1, P6 ;  /* 0x000000020d0d7211 */ /* 0x000fe400030f0eff */
[----:B0-----:R-:W-:Y:S01]  /*6df0*/  IADD3 R5, R3, 0x31, RZ ;  /* 0x0000003103057810 */ /* 0x001fe20007ffe0ff */
[----:B------:R0:W-:Y:S01]  /*6e00*/  @P4 STG.E.U16 [R8.64], R18 ;  /* 0x0000001208004986 */ /* 0x0001e2000c101504 */
[----:B------:R-:W-:-:S02]  /*6e10*/  LEA R4, P6, R21, R0, 0x1 ;  /* 0x0000000015047211 */ /* 0x000fc400078c08ff */
[----:B------:R-:W-:Y:S01]  /*6e20*/  ISETP.LT.AND P1, PT, R10, c[0x0][0x17c], !P0 ;  /* 0x00005f000a007a0c */ /* 0x000fe20004721270 */
[----:B------:R1:W-:Y:S01]  /*6e30*/  @P3 STG.E.U16 [R12.64], R14 ;  /* 0x0000000e0c003986 */ /* 0x0003e2000c101504 */
[----:B--2---:R-:W-:Y:S02]  /*6e40*/  IADD3 R17, R21, c[0x0][0x198], RZ ;  /* 0x0000660015117a10 */ /* 0x004fe40007ffe0ff */
[----:B------:R-:W-:Y:S02]  /*6e50*/  ISETP.LT.AND P3, PT, R5, c[0x0][0x17c], !P0 ;  /* 0x00005f0005007a0c */ /* 0x000fe40004761270 */
[----:B------:R-:W-:Y:S02]  /*6e60*/  LEA.HI.X.SX32 R5, R21, R2, 0x1, P6 ;  /* 0x0000000215057211 */ /* 0x000fe400030f0eff */
[----:B------:R-:W-:Y:S02]  /*6e70*/  LEA R16, P6, R17, R0, 0x1 ;  /* 0x0000000011107211 */ /* 0x000fe400078c08ff */
[----:B------:R-:W-:-:S02]  /*6e80*/  PRMT R20, R14, 0x7632, R20 ;  /* 0x000076320e147816 */ /* 0x000fc40000000014 */
[----:B------:R-:W-:Y:S02]  /*6e90*/  IADD3 R21, R17, c[0x0][0x198], RZ ;  /* 0x0000660011157a10 */ /* 0x000fe40007ffe0ff */
        /* <DEDUP_REMOVED lines=12> */
[C---:B------:R-:W-:Y:S02]  /*6f60*/  IADD3 R21, R13.reuse, c[0x0][0x198], RZ ;  /* 0x000066000d157a10 */ /* 0x040fe40007ffe0ff */
[----:B------:R-:W-:-:S02]  /*6f70*/  LEA.HI.X.SX32 R13, R13, R2, 0x1, P6 ;  /* 0x000000020d0d7211 */ /* 0x000fc400030f0eff */
[----:B0-----:R-:W-:Y:S01]  /*6f80*/  IADD3 R5, R3, 0x35, RZ ;  /* 0x0000003503057810 */ /* 0x001fe20007ffe0ff */
[----:B------:R0:W-:Y:S01]  /*6f90*/  @P5 STG.E.U16 [R8.64], R14 ;  /* 0x0000000e08005986 */ /* 0x0001e2000c101504 */
[C---:B------:R-:W-:Y:S02]  /*6fa0*/  LEA R4, P6, R21.reuse, R0, 0x1 ;  /* 0x0000000015047211 */ /* 0x040fe400078c08ff */
[----:B--2---:R-:W-:Y:S01]  /*6fb0*/  IADD3 R17, R21, c[0x0][0x198], RZ ;  /* 0x0000660015117a10 */ /* 0x004fe20007ffe0ff */
[----:B------:R1:W-:Y:S01]  /*6fc0*/  @P4 STG.E.U16 [R12.64], R11 ;  /* 0x0000000b0c004986 */ /* 0x0003e2000c101504 */
[----:B------:R-:W-:Y:S02]  /*6fd0*/  IADD3 R10, R3, 0x32, RZ ;  /* 0x00000032030a7810 */ /* 0x000fe40007ffe0ff */
[----:B------:R-:W-:Y:S02]  /*6fe0*/  ISETP.LT.AND P4, PT, R5, c[0x0][0x17c], !P0 ;  /* 0x00005f0005007a0c */ /* 0x000fe40004781270 */
[----:B------:R-:W-:-:S02]  /*6ff0*/  LEA.HI.X.SX32 R5, R21, R2, 0x1, P6 ;  /* 0x0000000215057211 */ /* 0x000fc400030f0eff */
[C---:B------:R-:W-:Y:S02]  /*7000*/  LEA R16, P6, R17.reuse, R0, 0x1 ;  /* 0x0000000011107211 */ /* 0x040fe400078c08ff */
[----:B------:R-:W-:Y:S02]  /*7010*/  ISETP.LT.AND P2, PT, R10, c[0x0][0x17c], !P0 ;  /* 0x00005f000a007a0c */ /* 0x000fe40004741270 */
[----:B0-----:R-:W-:Y:S02]  /*7020*/  IADD3 R9, R17, c[0x0][0x198], RZ ;  /* 0x0000660011097a10 */ /* 0x001fe40007ffe0ff */
[----:B------:R-:W-:Y:S02]  /*7030*/  IADD3 R10, R3, 0x34, RZ ;  /* 0x00000034030a7810 */ /* 0x000fe40007ffe0ff */
[----:B------:R-:W-:Y:S02]  /*7040*/  LEA.HI.X.SX32 R17, R17, R2, 0x1, P6 ;  /* 0x0000000211117211 */ /* 0x000fe400030f0eff */
[----:B-1----:R-:W-:-:S02]  /*7050*/  PRMT R13, R11, 0x7632, R13 ;  /* 0x000076320b0d7816 */ /* 0x002fc4000000000d */
[C---:B------:R-:W-:Y:S02]  /*7060*/  LEA R8, P6, R9.reuse, R0, 0x1 ;  /* 0x0000000009087211 */ /* 0x040fe400078c08ff */
[----:B------:R-:W-:Y:S02]  /*7070*/  ISETP.LT.AND P5, PT, R10, c[0x0][0x17c], !P0 ;  /* 0x00005f000a007a0c */ /* 0x000fe400047a1270 */
[C---:B------:R-:W-:Y:S02]  /*7080*/  IADD3 R11, R9.reuse, c[0x0][0x198], RZ ;  /* 0x00006600090b7a10 */ /* 0x040fe40007ffe0ff */
[----:B------:R-:W-:Y:S02]  /*7090*/  LEA.HI.X.SX32 R9, R9, R2, 0x1, P6 ;  /* 0x0000000209097211 */ /* 0x000fe400030f0eff */
[----:B------:R-:W-:Y:S01]  /*70a0*/  LEA R10, P6, R11, R0, 0x1 ;  /* 0x000000000b0a7211 */ /* 0x000fe200078c08ff */
[----:B------:R0:W-:Y:S01]  /*70b0*/  @P3 STG.E.U16 [R4.64], R13 ;  /* 0x0000000d04003986 */ /* 0x0001e2000c101504 */
[----:B------:R-:W-:-:S02]  /*70c0*/  PRMT R14, R23, 0x7632, R14 ;  /* 0x00007632170e7816 */ /* 0x000fc4000000000e */
[----:B------:R-:W-:Y:S01]  /*70d0*/  IADD3 R6, R3, 0x36, RZ ;  /* 0x0000003603067810 */ /* 0x000fe20007ffe0ff */
[----:B------:R1:W-:Y:S03]  /*70e0*/  @P2 STG.E.U16 [R16.64], R23 ;  /* 0x0000001710002986 */ /* 0x0003e6000c101504 */
[----:B------:R-:W-:Y:S02]  /*70f0*/  ISETP.LT.AND P3, PT, R6, c[0x0][0x17c], !P0 ;  /* 0x00005f0006007a0c */ /* 0x000fe40004761270 */
[C---:B0-----:R-:W-:Y:S02]  /*7100*/  IADD3 R13, R11.reuse, c[0x0][0x198], RZ ;  /* 0x000066000b0d7a10 */ /* 0x041fe40007ffe0ff */
[----:B------:R-:W-:Y:S02]  /*7110*/  LEA.HI.X.SX32 R11, R11, R2, 0x1, P6 ;  /* 0x000000020b0b7211 */ /* 0x000fe400030f0eff */
[----:B------:R-:W-:Y:S01]  /*7120*/  IADD3 R5, R3, 0x39, RZ ;  /* 0x0000003903057810 */ /* 0x000fe20007ffe0ff */
[----:B------:R0:W-:Y:S01]  /*7130*/  @P1 STG.E.U16 [R8.64], R14 ;  /* 0x0000000e08001986 */ /* 0x0001e2000c101504 */
[----:B------:R-:W-:-:S02]  /*7140*/  LEA R4, P6, R13, R0, 0x1 ;  /* 0x000000000d047211 */ /* 0x000fc400078c08ff */
[----:B-1----:R-:W-:Y:S01]  /*7150*/  IADD3 R17, R13, c[0x0][0x198], RZ ;  /* 0x000066000d117a10 */ /* 0x002fe20007ffe0ff */
[----:B------:R1:W-:Y:S01]  /*7160*/  @P5 STG.E.U16 [R10.64], R19 ;  /* 0x000000130a005986 */ /* 0x0003e2000c101504 */
[----:B------:R-:W-:Y:S02]  /*7170*/  IADD3 R6, R3, 0x37, RZ ;  /* 0x0000003703067810 */ /* 0x000fe40007ffe0ff */
[----:B------:R-:W-:Y:S02]  /*7180*/  ISETP.LT.AND P5, PT, R5, c[0x0][0x17c], !P0 ;  /* 0x00005f0005007a0c */ /* 0x000fe400047a1270 */
[----:B------:R-:W-:Y:S02]  /*7190*/  LEA.HI.X.SX32 R5, R13, R2, 0x1, P6 ;  /* 0x000000020d057211 */ /* 0x000fe400030f0eff */
[----:B------:R-:W-:Y:S02]  /*71a0*/  LEA R12, P6, R17, R0, 0x1 ;  /* 0x00000000110c7211 */ /* 0x000fe400078c08ff */
[----:B------:R-:W-:-:S02]  /*71b0*/  ISETP.LT.AND P2, PT, R6, c[0x0][0x17c], !P0 ;  /* 0x00005f0006007a0c */ /* 0x000fc40004741270 */
[----:B0-----:R-:W-:Y:S02]  /*71c0*/  IADD3 R9, R17, c[0x0][0x198], RZ ;  /* 0x0000660011097a10 */ /* 0x001fe40007ffe0ff */
[----:B------:R-:W-:Y:S02]  /*71d0*/  IADD3 R6, R3, 0x38, RZ ;  /* 0x0000003803067810 */ /* 0x000fe40007ffe0ff */
[----:B------:R-:W-:Y:S02]  /*71e0*/  LEA.HI.X.SX32 R13, R17, R2, 0x1, P6 ;  /* 0x00000002110d7211 */ /* 0x000fe400030f0eff */
[C---:B------:R-:W-:Y:S02]  /*71f0*/  LEA R8, P6, R9.reuse, R0, 0x1 ;  /* 0x0000000009087211 */ /* 0x040fe400078c08ff */
[----:B------:R-:W-:Y:S02]  /*7200*/  ISETP.LT.AND P1, PT, R6, c[0x0][0x17c], !P0 ;  /* 0x00005f0006007a0c */ /* 0x000fe40004721270 */
[----:B-1----:R-:W-:-:S02]  /*7210*/  IADD3 R11, R9, c[0x0][0x198], RZ ;  /* 0x00006600090b7a10 */ /* 0x002fc40007ffe0ff */
[----:B------:R-:W-:Y:S02]  /*7220*/  LEA.HI.X.SX32 R9, R9, R2, 0x1, P6 ;  /* 0x0000000209097211 */ /* 0x000fe400030f0eff */
[----:B------:R-:W-:Y:S02]  /*7230*/  PRMT R16, R19, 0x7632, R16 ;  /* 0x0000763213107816 */ /* 0x000fe40000000010 */
[----:B------:R-:W-:Y:S02]  /*7240*/  LEA R10, P6, R11, R0, 0x1 ;  /* 0x000000000b0a7211 */ /* 0x000fe400078c08ff */
[----:B------:R-:W-:Y:S02]  /*7250*/  PRMT R14, R35, 0x7632, R14 ;  /* 0x00007632230e7816 */ /* 0x000fe4000000000e */
[C---:B------:R-:W-:Y:S01]  /*7260*/  IADD3 R17, R11.reuse, c[0x0][0x198], RZ ;  /* 0x000066000b117a10 */ /* 0x040fe20007ffe0ff */
[----:B------:R0:W-:Y:S01]  /*7270*/  @P4 STG.E.U16 [R4.64], R16 ;  /* 0x0000001004004986 */ /* 0x0001e2000c101504 */
[----:B------:R-:W-:-:S02]  /*7280*/  LEA.HI.X.SX32 R11, R11, R2, 0x1, P6 ;  /* 0x000000020b0b7211 */ /* 0x000fc400030f0eff */
[C---:B------:R-:W-:Y:S01]  /*7290*/  IADD3 R6, R3.reuse, 0x3a, RZ ;  /* 0x0000003a03067810 */ /* 0x040fe20007ffe0ff */
[----:B------:R1:W-:Y:S04]  /*72a0*/  @P3 STG.E.U16 [R12.64], R35 ;  /* 0x000000230c003986 */ /* 0x0003e8000c101504 */
[----:B------:R2:W-:Y:S01]  /*72b0*/  @P2 STG.E.U16 [R8.64], R14 ;  /* 0x0000000e08002986 */ /* 0x0005e2000c101504 */
[----:B0-----:R-:W-:Y:S02]  /*72c0*/  IADD3 R5, R3, 0x3d, RZ ;  /* 0x0000003d03057810 */ /* 0x001fe40007ffe0ff */
[C---:B------:R-:W-:Y:S01]  /*72d0*/  LEA R4, P6, R17.reuse, R0, 0x1 ;  /* 0x0000000011047211 */ /* 0x040fe200078c08ff */
[----:B------:R0:W-:Y:S01]  /*72e0*/  @P1 STG.E.U16 [R10.64], R31 ;  /* 0x0000001f0a001986 */ /* 0x0001e2000c101504 */
[----:B-1----:R-:W-:-:S02]  /*72f0*/  IADD3 R13, R17, c[0x0][0x198], RZ ;  /* 0x00006600110d7a10 */ /* 0x002fc40007ffe0ff */
[----:B------:R-:W-:Y:S02]  /*7300*/  ISETP.LT.AND P1, PT, R5, c[0x0][0x17c], !P0 ;  /* 0x00005f0005007a0c */ /* 0x000fe40004721270 */
[----:B------:R-:W-:Y:S02]  /*7310*/  LEA.HI.X.SX32 R5, R17, R2, 0x1, P6 ;  /* 0x0000000211057211 */ /* 0x000fe400030f0eff */
[----:B------:R-:W-:Y:S02]  /*7320*/  ISETP.LT.AND P4, PT, R6, c[0x0][0x17c], !P0 ;  /* 0x00005f0006007a0c */ /* 0x000fe40004781270 */
[----:B------:R-:W-:Y:S02]  /*7330*/  LEA R12, P6, R13, R0, 0x1 ;  /* 0x000000000d0c7211 */ /* 0x000fe400078c08ff */
[----:B------:R-:W-:Y:S02]  /*7340*/  IADD3 R6, R3, 0x3b, RZ ;  /* 0x0000003b03067810 */ /* 0x000fe40007ffe0ff */
[----:B--2---:R-:W-:-:S02]  /*7350*/  IADD3 R9, R13, c[0x0][0x198], RZ ;  /* 0x000066000d097a10 */ /* 0x004fc40007ffe0ff */
[----:B0-----:R-:W-:Y:S02]  /*7360*/  PRMT R11, R31, 0x7632, R11 ;  /* 0x000076321f0b7816 */ /* 0x001fe4000000000b */
[----:B------:R-:W-:Y:S02]  /*7370*/  LEA.HI.X.SX32 R13, R13, R2, 0x1, P6 ;  /* 0x000000020d0d7211 */ /* 0x000fe400030f0eff */
[----:B------:R-:W-:Y:S02]  /*7380*/  ISETP.LT.AND P3, PT, R6, c[0x0][0x17c], !P0 ;  /* 0x00005f0006007a0c */ /* 0x000fe40004761270 */
[----:B------:R-:W-:Y:S02]  /*7390*/  LEA R16, P6, R9, R0, 0x1 ;  /* 0x0000000009107211 */ /* 0x000fe400078c08ff */
[----:B------:R-:W-:Y:S01]  /*73a0*/  IADD3 R6, R3, 0x3c, RZ ;  /* 0x0000003c03067810 */ /* 0x000fe20007ffe0ff */
[----:B------:R0:W-:Y:S01]  /*73b0*/  @P5 STG.E.U16 [R4.64], R11 ;  /* 0x0000000b04005986 */ /* 0x0001e2000c101504 */
[----:B------:R-:W-:-:S02]  /*73c0*/  IADD3 R19, R9, c[0x0][0x198], RZ ;  /* 0x0000660009137a10 */ /* 0x000fc40007ffe0ff */
[----:B------:R-:W-:Y:S02]  /*73d0*/  LEA.HI.X.SX32 R17, R9, R2, 0x1, P6 ;  /* 0x0000000209117211 */ /* 0x000fe400030f0eff */
[----:B------:R-:W-:Y:S01]  /*73e0*/  ISETP.LT.AND P2, PT, R6, c[0x0][0x17c], !P0 ;  /* 0x00005f0006007a0c */ /* 0x000fe20004741270 */
[----:B------:R-:W1:Y:S01]  /*73f0*/  LDS.128 R8, [R36] ;  /* 0x0000000024087984 */ /* 0x000e620000000c00 */
[----:B------:R-:W-:Y:S02]  /*7400*/  LEA R20, P6, R19, R0, 0x1 ;  /* 0x0000000013147211 */ /* 0x000fe400078c08ff */
[----:B------:R-:W-:Y:S02]  /*7410*/  PRMT R14, R27, 0x7632, R14 ;  /* 0x000076321b0e7816 */ /* 0x000fe4000000000e */
[C---:B------:R-:W-:Y:S02]  /*7420*/  LEA.HI.X.SX32 R21, R19.reuse, R2, 0x1, P6 ;  /* 0x0000000213157211 */ /* 0x040fe400030f0eff */
[----:B------:R-:W-:Y:S01]  /*7430*/  IADD3 R19, R19, c[0x0][0x198], RZ ;  /* 0x0000660013137a10 */ /* 0x000fe20007ffe0ff */
[----:B------:R2:W-:Y:S01]  /*7440*/  @P4 STG.E.U16 [R12.64], R27 ;  /* 0x0000001b0c004986 */ /* 0x0005e2000c101504 */
[----:B0-----:R-:W-:-:S02]  /*7450*/  IADD3 R5, R3, 0x41, RZ ;  /* 0x0000004103057810 */ /* 0x001fc40007ffe0ff */
[----:B------:R-:W-:Y:S01]  /*7460*/  IADD3 R6, R3, 0x3e, RZ ;  /* 0x0000003e03067810 */ /* 0x000fe20007ffe0ff */
[----:B------:R-:W-:Y:S01]  /*7470*/  @P3 STG.E.U16 [R16.64], R14 ;  /* 0x0000000e10003986 */ /* 0x000fe2000c101504 */
[----:B------:R-:W-:-:S03]  /*7480*/  LEA R4, P6, R19, R0, 0x1 ;  /* 0x0000000013047211 */ /* 0x000fc600078c08ff */
[----:B------:R0:W-:Y:S01]  /*7490*/  @P2 STG.E.U16 [R20.64], R15 ;  /* 0x0000000f14002986 */ /* 0x0001e2000c101504 */
[----:B------:R-:W-:Y:S02]  /*74a0*/  ISETP.LT.AND P2, PT, R5, c[0x0][0x17c], !P0 ;  /* 0x00005f0005007a0c */ /* 0x000fe40004741270 */
[----:B------:R-:W-:Y:S02]  /*74b0*/  ISETP.LT.AND P5, PT, R6, c[0x0][0x17c], !P0 ;  /* 0x00005f0006007a0c */ /* 0x000fe400047a1270 */
[C---:B--2---:R-:W-:Y:S02]  /*74c0*/  IADD3 R13, R19.reuse, c[0x0][0x198], RZ ;  /* 0x00006600130d7a10 */ /* 0x044fe40007ffe0ff */
[----:B------:R-:W-:Y:S02]  /*74d0*/  LEA.HI.X.SX32 R5, R19, R2, 0x1, P6 ;  /* 0x0000000213057211 */ /* 0x000fe400030f0eff */
[----:B------:R-:W-:Y:S01]  /*74e0*/  IADD3 R6, R3, 0x3f, RZ ;  /* 0x0000003f03067810 */ /* 0x000fe20007ffe0ff */
[----:B------:R-:W2:Y:S01]  /*74f0*/  LDS.128 R16, [R39] ;  /* 0x0000000027107984 */ /* 0x000ea20000000c00 */
[----:B------:R-:W-:-:S02]  /*7500*/  LEA R22, P6, R13, R0, 0x1 ;  /* 0x000000000d167211 */ /* 0x000fc400078c08ff */
[----:B------:R-:W-:Y:S02]  /*7510*/  ISETP.LT.AND P4, PT, R6, c[0x0][0x17c], !P0 ;  /* 0x00005f0006007a0c */ /* 0x000fe40004781270 */
[----:B------:R-:W-:Y:S02]  /*7520*/  IADD3 R25, R13, c[0x0][0x198], RZ ;  /* 0x000066000d197a10 */ /* 0x000fe40007ffe0ff */
[----:B------:R-:W-:Y:S02]  /*7530*/  IADD3 R6, R3, 0x40, RZ ;  /* 0x0000004003067810 */ /* 0x000fe40007ffe0ff */
[----:B------:R-:W-:Y:S02]  /*7540*/  PRMT R12, R15, 0x7632, R12 ;  /* 0x000076320f0c7816 */ /* 0x000fe4000000000c */
[----:B------:R-:W-:Y:S02]  /*7550*/  LEA.HI.X.SX32 R23, R13, R2, 0x1, P6 ;  /* 0x000000020d177211 */ /* 0x000fe400030f0eff */
[----:B0-----:R-:W-:Y:S01]  /*7560*/  LEA R20, P6, R25, R0, 0x1 ;  /* 0x0000000019147211 */ /* 0x001fe200078c08ff */
[----:B------:R0:W-:Y:S01]  /*7570*/  @P1 STG.E.U16 [R4.64], R12 ;  /* 0x0000000c04001986 */ /* 0x0001e2000c101504 */
[----:B------:R-:W-:-:S02]  /*7580*/  ISETP.LT.AND P3, PT, R6, c[0x0][0x17c], !P0 ;  /* 0x00005f0006007a0c */ /* 0x000fc40004761270 */
[----:B------:R-:W-:Y:S01]  /*7590*/  IADD3 R27, R25, c[0x0][0x198], RZ ;  /* 0x00006600191b7a10 */ /* 0x000fe20007ffe0ff */
[----:B------:R-:W3:Y:S01]  /*75a0*/  LDS.128 R12, [R38] ;  /* 0x00000000260c7984 */ /* 0x000ee20000000c00 */
[----:B------:R-:W-:Y:S02]  /*75b0*/  IADD3 R6, R3, 0x42, RZ ;  /* 0x0000004203067810 */ /* 0x000fe40007ffe0ff */
[----:B------:R-:W-:Y:S02]  /*75c0*/  LEA.HI.X.SX32 R21, R25, R2, 0x1, P6 ;  /* 0x0000000219157211 */ /* 0x000fe400030f0eff */
[----:B------:R-:W-:Y:S02]  /*75d0*/  LEA R24, P6, R27, R0, 0x1 ;  /* 0x000000001b187211 */ /* 0x000fe400078c08ff */
[----:B------:R-:W-:Y:S02]  /*75e0*/  ISETP.LT.AND P1, PT, R6, c[0x0][0x17c], !P0 ;  /* 0x00005f0006007a0c */ /* 0x000fe40004721270 */
[----:B------:R-:W-:Y:S01]  /*75f0*/  IADD3 R6, R3, 0x43, RZ ;  /* 0x0000004303067810 */ /* 0x000fe20007ffe0ff */
[----:B------:R4:W-:Y:S01]  /*7600*/  @P5 STG.E.U16 [R22.64], R7 ;  /* 0x0000000716005986 */ /* 0x0009e2000c101504 */
[----:B------:R-:W-:-:S02]  /*7610*/  LEA.HI.X.SX32 R25, R27, R2, 0x1, P6 ;  /* 0x000000021b197211 */ /* 0x000fc400030f0eff */
[----:B0-----:R-:W-:Y:S02]  /*7620*/  PRMT R5, R7, 0x7632, R5 ;  /* 0x0000763207057816 */ /* 0x001fe40000000005 */
[----:B------:R-:W-:Y:S02]  /*7630*/  IADD3 R27, R27, c[0x0][0x198], RZ ;  /* 0x000066001b1b7a10 */ /* 0x000fe40007ffe0ff */
[----:B------:R-:W-:Y:S02]  /*7640*/  ISETP.LT.AND P5, PT, R6, c[0x0][0x17c], !P0 ;  /* 0x00005f0006007a0c */ /* 0x000fe400047a1270 */
[C---:B------:R-:W-:Y:S02]  /*7650*/  IADD3 R6, R3.reuse, 0x44, RZ ;  /* 0x0000004403067810 */ /* 0x040fe40007ffe0ff */
[----:B------:R-:W-:Y:S01]  /*7660*/  IADD3 R4, R3, 0x45, RZ ;  /* 0x0000004503047810 */ /* 0x000fe20007ffe0ff */
[----:B------:R0:W-:Y:S01]  /*7670*/  @P4 STG.E.U16 [R20.64], R5 ;  /* 0x0000000514004986 */ /* 0x0001e2000c101504 */
[----:B----4-:R-:W-:-:S02]  /*7680*/  LEA R22, P6, R27, R0, 0x1 ;  /* 0x000000001b167211 */ /* 0x010fc400078c08ff */
[C---:B------:R-:W-:Y:S01]  /*7690*/  IADD3 R29, R27.reuse, c[0x0][0x198], RZ ;  /* 0x000066001b1d7a10 */ /* 0x040fe20007ffe0ff */
[----:B-1----:R1:W-:Y:S01]  /*76a0*/  @P3 STG.E.U16 [R24.64], R8 ;  /* 0x0000000818003986 */ /* 0x0023e2000c101504 */
[----:B------:R-:W-:Y:S02]  /*76b0*/  ISETP.LT.AND P4, PT, R6, c[0x0][0x17c], !P0 ;  /* 0x00005f0006007a0c */ /* 0x000fe40004781270 */
[----:B------:R-:W-:Y:S02]  /*76c0*/  ISETP.LT.AND P3, PT, R4, c[0x0][0x17c], !P0 ;  /* 0x00005f0004007a0c */ /* 0x000fe40004761270 */
[----:B------:R-:W-:Y:S01]  /*76d0*/  LEA.HI.X.SX32 R23, R27, R2, 0x1, P6 ;  /* 0x000000021b177211 */ /* 0x000fe200030f0eff */
[----:B------:R-:W4:Y:S01]  /*76e0*/  LDS.128 R4, [R37] ;  /* 0x0000000025047984 */ /* 0x000f220000000c00 */
[C---:B------:R-:W-:Y:S02]  /*76f0*/  LEA R26, P6, R29.reuse, R0, 0x1 ;  /* 0x000000001d1a7211 */ /* 0x040fe400078c08ff */
[----:B0-----:R-:W-:-:S02]  /*7700*/  IADD3 R21, R29, c[0x0][0x198], RZ ;  /* 0x000066001d157a10 */ /* 0x001fc40007ffe0ff */
[----:B------:R-:W-:Y:S02]  /*7710*/  LEA.HI.X.SX32 R27, R29, R2, 0x1, P6 ;  /* 0x000000021d1b7211 */ /* 0x000fe400030f0eff */
[----:B-1----:R-:W-:Y:S02]  /*7720*/  PRMT R25, R8, 0x7632, R25 ;  /* 0x0000763208197816 */ /* 0x002fe40000000019 */
[----:B------:R-:W-:Y:S02]  /*7730*/  LEA R24, P6, R21, R0, 0x1 ;  /* 0x0000000015187211 */ /* 0x000fe400078c08ff */
[----:B------:R-:W-:Y:S01]  /*7740*/  IADD3 R28, R3, 0x46, RZ ;  /* 0x00000046031c7810 */ /* 0x000fe20007ffe0ff */
[----:B------:R0:W-:Y:S01]  /*7750*/  @P2 STG.E.U16 [R22.64], R25 ;  /* 0x0000001916002986 */ /* 0x0001e2000c101504 */
[C---:B------:R-:W-:Y:S02]  /*7760*/  IADD3 R31, R21.reuse, c[0x0][0x198], RZ ;  /* 0x00006600151f7a10 */ /* 0x040fe40007ffe0ff */
[----:B------:R-:W-:Y:S01]  /*7770*/  ISETP.LT.AND P2, PT, R28, c[0x0][0x17c], !P0 ;  /* 0x00005f001c007a0c */ /* 0x000fe20004741270 */
[----:B--2---:R1:W-:Y:S01]  /*7780*/  @P1 STG.E.U16 [R26.64], R16 ;  /* 0x000000101a001986 */ /* 0x0043e2000c101504 */
[----:B0-----:R-:W-:-:S03]  /*7790*/  LEA.HI.X.SX32 R25, R21, R2, 0x1, P6 ;  /* 0x0000000215197211 */ /* 0x001fc600030f0eff */
[----:B------:R-:W0:Y:S01]  /*77a0*/  LDS.128 R20, [R36+0x800] ;  /* 0x0008000024147984 */ /* 0x000e220000000c00 */
[C---:B------:R-:W-:Y:S02]  /*77b0*/  LEA R28, P6, R31.reuse, R0, 0x1 ;  /* 0x000000001f1c7211 */ /* 0x040fe400078c08ff */
[----:B-1----:R-:W-:Y:S02]  /*77c0*/  PRMT R27, R16, 0x7632, R27 ;  /* 0x00007632101b7816 */ /* 0x002fe4000000001b */
[C---:B------:R-:W-:Y:S02]  /*77d0*/  LEA.HI.X.SX32 R29, R31.reuse, R2, 0x1, P6 ;  /* 0x000000021f1d7211 */ /* 0x040fe400030f0eff */
[----:B------:R-:W-:Y:S01]  /*77e0*/  IADD3 R31, R31, c[0x0][0x198], RZ ;  /* 0x000066001f1f7a10 */ /* 0x000fe20007ffe0ff */
[----:B------:R-:W-:Y:S01]  /*77f0*/  @P5 STG.E.U16 [R24.64], R27 ;  /* 0x0000001b18005986 */ /* 0x000fe2000c101504 */
[----:B------:R-:W-:Y:S02]  /*7800*/  IADD3 R8, R3, 0x47, RZ ;  /* 0x0000004703087810 */ /* 0x000fe40007ffe0ff */
[C---:B------:R-:W-:Y:S01]  /*7810*/  LEA R30, P6, R31.reuse, R0, 0x1 ;  /* 0x000000001f1e7211 */ /* 0x040fe200078c08ff */
[----:B------:R-:W1:Y:S01]  /*7820*/  LDS.128 R24, [R39+0x800] ;  /* 0x0008000027187984 */ /* 0x000e620000000c00 */
[----:B------:R-:W-:-:S02]  /*7830*/  IADD3 R33, R31, c[0x0][0x198], RZ ;  /* 0x000066001f217a10 */ /* 0x000fc40007ffe0ff */
[----:B------:R-:W-:Y:S02]  /*7840*/  ISETP.LT.AND P1, PT, R8, c[0x0][0x17c], !P0 ;  /* 0x00005f0008007a0c */ /* 0x000fe40004721270 */
[----:B---3--:R-:W-:Y:S02]  /*7850*/  PRMT R16, R12, 0x7632, R16 ;  /* 0x000076320c107816 */ /* 0x008fe40000000010 */
[----:B------:R-:W-:Y:S02]  /*7860*/  LEA.HI.X.SX32 R31, R31, R2, 0x1, P6 ;  /* 0x000000021f1f7211 */ /* 0x000fe400030f0eff */
[----:B------:R-:W-:Y:S02]  /*7870*/  IADD3 R8, R3, 0x48, RZ ;  /* 0x0000004803087810 */ /* 0x000fe40007ffe0ff */
[C---:B------:R-:W-:Y:S01]  /*7880*/  LEA R32, P6, R33.reuse, R0, 0x1 ;  /* 0x0000000021207211 */ /* 0x040fe200078c08ff */
[----:B------:R2:W-:Y:S01]  /*7890*/  @P4 STG.E.U16 [R28.64], R12 ;  /* 0x0000000c1c004986 */ /* 0x0005e2000c101504 */
[----:B------:R-:W-:-:S02]  /*78a0*/  IADD3 R35, R33, c[0x0][0x198], RZ ;  /* 0x0000660021237a10 */ /* 0x000fc40007ffe0ff */
[----:B------:R-:W-:Y:S01]  /*78b0*/  ISETP.LT.AND P5, PT, R8, c[0x0][0x17c], !P0 ;  /* 0x00005f0008007a0c */ /* 0x000fe200047a1270 */
[----:B------:R-:W-:Y:S01]  /*78c0*/  @P3 STG.E.U16 [R30.64], R16 ;  /* 0x000000101e003986 */ /* 0x000fe2000c101504 */
[----:B------:R-:W-:Y:S02]  /*78d0*/  IADD3 R8, R3, 0x49, RZ ;  /* 0x0000004903087810 */ /* 0x000fe40007ffe0ff */
[----:B------:R-:W-:Y:S01]  /*78e0*/  LEA.HI.X.SX32 R33, R33, R2, 0x1, P6 ;  /* 0x0000000221217211 */ /* 0x000fe200030f0eff */
[----:B------:R-:W3:Y:S01]  /*78f0*/  LDS.128 R28, [R38+0x800] ;  /* 0x00080000261c7984 */ /* 0x000ee20000000c00 */
[C---:B------:R-:W-:Y:S02]  /*7900*/  LEA R40, P6, R35.reuse, R0, 0x1 ;  /* 0x0000000023287211 */ /* 0x040fe400078c08ff */
[----:B------:R-:W-:Y:S02]  /*7910*/  IADD3 R45, R35, c[0x0][0x198], RZ ;  /* 0x00006600232d7a10 */ /* 0x000fe40007ffe0ff */
[----:B------:R-:W-:-:S02]  /*7920*/  ISETP.LT.AND P4, PT, R8, c[0x0][0x17c], !P0 ;  /* 0x00005f0008007a0c */ /* 0x000fc40004781270 */
[----:B------:R-:W-:Y:S02]  /*7930*/  IADD3 R8, R3, 0x4a, RZ ;  /* 0x0000004a03087810 */ /* 0x000fe40007ffe0ff */
[----:B------:R-:W-:Y:S02]  /*7940*/  LEA.HI.X.SX32 R41, R35, R2, 0x1, P6 ;  /* 0x0000000223297211 */ /* 0x000fe400030f0eff */
[----:B------:R-:W-:Y:S01]  /*7950*/  LEA R42, P6, R45, R0, 0x1 ;  /* 0x000000002d2a7211 */ /* 0x000fe200078c08ff */
[----:B----4-:R4:W-:Y:S01]  /*7960*/  @P2 STG.E.U16 [R32.64], R4 ;  /* 0x0000000420002986 */ /* 0x0109e2000c101504 */
[----:B------:R-:W-:Y:S02]  /*7970*/  ISETP.LT.AND P3, PT, R8, c[0x0][0x17c], !P0 ;  /* 0x00005f0008007a0c */ /* 0x000fe40004761270 */
[----:B------:R-:W-:Y:S01]  /*7980*/  IADD3 R8, R3, 0x4b, RZ ;  /* 0x0000004b03087810 */ /* 0x000fe20007ffe0ff */
[----:B------:R-:W5:Y:S01]  /*7990*/  LDS.128 R32, [R37+0x800] ;  /* 0x0008000025207984 */ /* 0x000f620000000c00 */
[----:B------:R-:W-:-:S02]  /*79a0*/  LEA.HI.X.SX32 R43, R45, R2, 0x1, P6 ;  /* 0x000000022d2b7211 */ /* 0x000fc400030f0eff */
[----:B------:R-:W-:Y:S02]  /*79b0*/  IADD3 R45, R45, c[0x0][0x198], RZ ;  /* 0x000066002d2d7a10 */ /* 0x000fe40007ffe0ff */
[----:B--2---:R-:W-:Y:S02]  /*79c0*/  PRMT R12, R4, 0x7632, R12 ;  /* 0x00007632040c7816 */ /* 0x004fe4000000000c */
[----:B------:R-:W-:Y:S02]  /*79d0*/  ISETP.LT.AND P2, PT, R8, c[0x0][0x17c], !P0 ;  /* 0x00005f0008007a0c */ /* 0x000fe40004741270 */
[----:B------:R-:W-:Y:S02]  /*79e0*/  IADD3 R8, R3, 0x4c, RZ ;  /* 0x0000004c03087810 */ /* 0x000fe40007ffe0ff */
[C---:B------:R-:W-:Y:S02]  /*79f0*/  LEA R44, P6, R45.reuse, R0, 0x1 ;  /* 0x000000002d2c7211 */ /* 0x040fe400078c08ff */
[----:B------:R-:W-:Y:S01]  /*7a00*/  IADD3 R39, R45, c[0x0][0x198], RZ ;  /* 0x000066002d277a10 */ /* 0x000fe20007ffe0ff */
[----:B------:R2:W-:Y:S01]  /*7a10*/  @P1 STG.E.U16 [R40.64], R12 ;  /* 0x0000000c28001986 */ /* 0x0005e2000c101504 */
[----:B----4-:R-:W-:-:S02]  /*7a20*/  IADD3 R4, R3, 0x4d, RZ ;  /* 0x0000004d03047810 */ /* 0x010fc40007ffe0ff */
[----:B------:R-:W-:Y:S01]  /*7a30*/  ISETP.LT.AND P1, PT, R8, c[0x0][0x17c], !P0 ;  /* 0x00005f0008007a0c */ /* 0x000fe20004721270 */
[----:B0-----:R0:W-:Y:S01]  /*7a40*/  @P5 STG.E.U16 [R42.64], R20 ;  /* 0x000000142a005986 */ /* 0x0011e2000c101504 */
[----:B------:R-:W-:Y:S02]  /*7a50*/  LEA.HI.X.SX32 R45, R45, R2, 0x1, P6 ;  /* 0x000000022d2d7211 */ /* 0x000fe400030f0eff */
[C---:B------:R-:W-:Y:S02]  /*7a60*/  LEA R38, P6, R39.reuse, R0, 0x1 ;  /* 0x0000000027267211 */ /* 0x040fe400078c08ff */
[----:B------:R-:W-:Y:S02]  /*7a70*/  PRMT R8, R20, 0x7632, R8 ;  /* 0x0000763214087816 */ /* 0x000fe40000000008 */
[----:B------:R-:W-:Y:S02]  /*7a80*/  ISETP.LT.AND P5, PT, R4, c[0x0][0x17c], !P0 ;  /* 0x00005f0004007a0c */ /* 0x000fe400047a1270 */
[----:B--2---:R-:W-:-:S02]  /*7a90*/  IADD3 R41, R39, c[0x0][0x198], RZ ;  /* 0x0000660027297a10 */ /* 0x004fc40007ffe0ff */
[----:B------:R-:W-:Y:S01]  /*7aa0*/  IADD3 R4, R3, 0x4e, RZ ;  /* 0x0000004e03047810 */ /* 0x000fe20007ffe0ff */
[----:B------:R-:W-:Y:S01]  /*7ab0*/  @P4 STG.E.U16 [R44.64], R8 ;  /* 0x000000082c004986 */ /* 0x000fe2000c101504 */
[----:B------:R-:W-:Y:S02]  /*7ac0*/  LEA.HI.X.SX32 R39, R39, R2, 0x1, P6 ;  /* 0x0000000227277211 */ /* 0x000fe400030f0eff */
[C---:B------:R-:W-:Y:S02]  /*7ad0*/  LEA R40, P6, R41.reuse, R0, 0x1 ;  /* 0x0000000029287211 */ /* 0x040fe400078c08ff */
[----:B------:R-:W-:Y:S02]  /*7ae0*/  ISETP.LT.AND P4, PT, R4, c[0x0][0x17c], !P0 ;  /* 0x00005f0004007a0c */ /* 0x000fe40004781270 */
[----:B------:R-:W-:Y:S02]  /*7af0*/  IADD3 R37, R41, c[0x0][0x198], RZ ;  /* 0x0000660029257a10 */ /* 0x000fe40007ffe0ff */
[----:B------:R-:W-:Y:S01]  /*7b00*/  IADD3 R4, R3, 0x4f, RZ ;  /* 0x0000004f03047810 */ /* 0x000fe20007ffe0ff */
[----:B-1----:R1:W-:Y:S01]  /*7b10*/  @P3 STG.E.U16 [R38.64], R24 ;  /* 0x0000001826003986 */ /* 0x0023e2000c101504 */
[----:B------:R-:W-:-:S02]  /*7b20*/  LEA.HI.X.SX32 R41, R41, R2, 0x1, P6 ;  /* 0x0000000229297211 */ /* 0x000fc400030f0eff */
[----:B0-----:R-:W-:Y:S02]  /*7b30*/  PRMT R20, R24, 0x7632, R20 ;  /* 0x0000763218147816 */ /* 0x001fe40000000014 */
[C---:B------:R-:W-:Y:S02]  /*7b40*/  LEA R36, P6, R37.reuse, R0, 0x1 ;  /* 0x0000000025247211 */ /* 0x040fe400078c08ff */
[----:B------:R-:W-:Y:S02]  /*7b50*/  ISETP.LT.AND P3, PT, R4, c[0x0][0x17c], !P0 ;  /* 0x00005f0004007a0c */ /* 0x000fe40004761270 */
[----:B------:R-:W-:Y:S02]  /*7b60*/  IADD3 R43, R37, c[0x0][0x198], RZ ;  /* 0x00006600252b7a10 */ /* 0x000fe40007ffe0ff */
[----:B------:R-:W-:Y:S01]  /*7b70*/  IADD3 R4, R3, 0x50, RZ ;  /* 0x0000005003047810 */ /* 0x000fe20007ffe0ff */
[----:B------:R0:W-:Y:S01]  /*7b80*/  @P2 STG.E.U16 [R40.64], R20 ;  /* 0x0000001428002986 */ /* 0x0001e2000c101504 */
[----:B------:R-:W-:-:S02]  /*7b90*/  LEA.HI.X.SX32 R37, R37, R2, 0x1, P6 ;  /* 0x0000000225257211 */ /* 0x000fc400030f0eff */
[C---:B-1----:R-:W-:Y:S02]  /*7ba0*/  LEA R38, P6, R43.reuse, R0, 0x1 ;  /* 0x000000002b267211 */ /* 0x042fe400078c08ff */
[----:B------:R-:W-:Y:S02]  /*7bb0*/  ISETP.LT.AND P2, PT, R4, c[0x0][0x17c], !P0 ;  /* 0x00005f0004007a0c */ /* 0x000fe40004741270 */
[----:B------:R-:W-:Y:S02]  /*7bc0*/  IADD3 R45, R43, c[0x0][0x198], RZ ;  /* 0x000066002b2d7a10 */ /* 0x000fe40007ffe0ff */
[----:B------:R-:W-:Y:S01]  /*7bd0*/  IADD3 R4, R3, 0x51, RZ ;  /* 0x0000005103047810 */ /* 0x000fe20007ffe0ff */
[----:B---3--:R1:W-:Y:S01]  /*7be0*/  @P1 STG.E.U16 [R36.64], R28 ;  /* 0x0000001c24001986 */ /* 0x0083e2000c101504 */
[----:B------:R-:W-:Y:S02]  /*7bf0*/  LEA.HI.X.SX32 R39, R43, R2, 0x1, P6 ;  /* 0x000000022b277211 */ /* 0x000fe400030f0eff */
[----:B------:R-:W-:-:S02]  /*7c00*/  LEA R42, P6, R45, R0, 0x1 ;  /* 0x000000002d2a7211 */ /* 0x000fc400078c08ff */
[----:B------:R-:W-:Y:S02]  /*7c10*/  PRMT R8, R28, 0x7632, R8 ;  /* 0x000076321c087816 */ /* 0x000fe40000000008 */
        /* <DEDUP_REMOVED lines=9> */
[----:B-----5:R1:W-:Y:S01]  /*7cb0*/  @P4 STG.E.U16 [R42.64], R32 ;  /* 0x000000202a004986 */ /* 0x0203e2000c101504 */
        /* <DEDUP_REMOVED lines=14> */
[----:B------:R-:W-:Y:S02]  /*7da0*/  LEA R42, P6, R43, R0, 0x1 ;  /* 0x000000002b2a7211 */ /* 0x000fe400078c08ff */
[----:B------:R-:W-:Y:S02]  /*7db0*/  PRMT R12, R9, 0x7632, R12 ;  /* 0x00007632090c7816 */ /* 0x000fe4000000000c */
        /* <DEDUP_REMOVED lines=14> */
[----:B------:R-:W-:-:S02]  /*7ea0*/  IADD3 R37, R9, c[0x0][0x198], RZ ;  /* 0x0000660009257a10 */ /* 0x000fc40007ffe0ff */
[----:B------:R-:W-:Y:S01]  /*7eb0*/  IADD3 R4, R3, 0x58, RZ ;  /* 0x0000005803047810 */ /* 0x000fe20007ffe0ff */
[----:B------:R2:W-:Y:S01]  /*7ec0*/  @P4 STG.E.U16 [R40.64], R20 ;  /* 0x0000001428004986 */ /* 0x0005e2000c101504 */
[----:B------:R-:W-:Y:S02]  /*7ed0*/  LEA.HI.X.SX32 R9, R9, R2, 0x1, P6 ;  /* 0x0000000209097211 */ /* 0x000fe400030f0eff */
[C---:B------:R-:W-:Y:S02]  /*7ee0*/  LEA R16, P6, R37.reuse, R0, 0x1 ;  /* 0x0000000025107211 */ /* 0x040fe400078c08ff */
[----:B------:R-:W-:Y:S02]  /*7ef0*/  ISETP.LT.AND P4, PT, R4, c[0x0][0x17c], !P0 ;  /* 0x00005f0004007a0c */ /* 0x000fe40004781270 */
[----:B0-----:R-:W-:Y:S02]  /*7f00*/  IADD3 R39, R37, c[0x0][0x198], RZ ;  /* 0x0000660025277a10 */ /* 0x001fe40007ffe0ff */
[----:B------:R-:W-:Y:S01]  /*7f10*/  IADD3 R4, R3, 0x59, RZ ;  /* 0x0000005903047810 */ /* 0x000fe20007ffe0ff */
[----:B------:R0:W-:Y:S01]  /*7f20*/  @P3 STG.E.U16 [R8.64], R13 ;  /* 0x0000000d08003986 */ /* 0x0001e2000c101504 */
[----:B-1----:R-:W-:-:S02]  /*7f30*/  LEA.HI.X.SX32 R17, R37, R2, 0x1, P6 ;  /* 0x0000000225117211 */ /* 0x002fc400030f0eff */
[----:B------:R-:W-:Y:S02]  /*7f40*/  LEA R36, P6, R39, R0, 0x1 ;  /* 0x0000000027247211 */ /* 0x000fe400078c08ff */
[----:B------:R-:W-:Y:S02]  /*7f50*/  PRMT R12, R13, 0x7632, R12 ;  /* 0x000076320d0c7816 */ /* 0x000fe4000000000c */
[----:B------:R-:W-:Y:S02]  /*7f60*/  ISETP.LT.AND P3, PT, R4, c[0x0][0x17c], !P0 ;  /* 0x00005f0004007a0c */ /* 0x000fe40004761270 */
[----:B--2---:R-:W-:Y:S02]  /*7f70*/  IADD3 R41, R39, c[0x0][0x198], RZ ;  /* 0x0000660027297a10 */ /* 0x004fe40007ffe0ff */
[----:B------:R-:W-:Y:S01]  /*7f80*/  IADD3 R4, R3, 0x5a, RZ ;  /* 0x0000005a03047810 */ /* 0x000fe20007ffe0ff */
[----:B------:R-:W-:Y:S01]  /*7f90*/  @P2 STG.E.U16 [R16.64], R12 ;  /* 0x0000000c10002986 */ /* 0x000fe2000c101504 */
[----:B------:R-:W-:-:S02]  /*7fa0*/  LEA.HI.X.SX32 R37, R39, R2, 0x1, P6 ;  /* 0x0000000227257211 */ /* 0x000fc400030f0eff */
[C---:B------:R-:W-:Y:S02]  /*7fb0*/  LEA R38, P6, R41.reuse, R0, 0x1 ;  /* 0x0000000029267211 */ /* 0x040fe400078c08ff */
[----:B------:R-:W-:Y:S02]  /*7fc0*/  ISETP.LT.AND P2, PT, R4, c[0x0][0x17c], !P0 ;  /* 0x00005f0004007a0c */ /* 0x000fe40004741270 */
[----:B0-----:R-:W-:Y:S02]  /*7fd0*/  IADD3 R9, R41, c[0x0][0x198], RZ ;  /* 0x0000660029097a10 */ /* 0x001fe40007ffe0ff */
[----:B------:R-:W-:Y:S01]  /*7fe0*/  IADD3 R4, R3, 0x5b, RZ ;  /* 0x0000005b03047810 */ /* 0x000fe20007ffe0ff */
[----:B------:R0:W-:Y:S01]  /*7ff0*/  @P1 STG.E.U16 [R36.64], R5 ;  /* 0x0000000524001986 */ /* 0x0001e2000c101504 */
[----:B------:R-:W-:Y:S02]  /*8000*/  LEA.HI.X.SX32 R39, R41, R2, 0x1, P6 ;  /* 0x0000000229277211 */ /* 0x000fe400030f0eff */
[----:B------:R-:W-:-:S02]  /*8010*/  PRMT R20, R5, 0x7632, R20 ;  /* 0x0000763205147816 */ /* 0x000fc40000000014 */
[----:B------:R-:W-:Y:S02]  /*8020*/  LEA R8, P6, R9, R0, 0x1 ;  /* 0x0000000009087211 */ /* 0x000fe400078c08ff */
[----:B------:R-:W-:Y:S02]  /*8030*/  ISETP.LT.AND P1, PT, R4, c[0x0][0x17c], !P0 ;  /* 0x00005f0004007a0c */ /* 0x000fe40004721270 */
[----:B------:R-:W-:Y:S02]  /*8040*/  IADD3 R4, R3, 0x5c, RZ ;  /* 0x0000005c03047810 */ /* 0x000fe40007ffe0ff */
[C---:B------:R-:W-:Y:S01]  /*8050*/  IADD3 R13, R9.reuse, c[0x0][0x198], RZ ;  /* 0x00006600090d7a10 */ /* 0x040fe20007ffe0ff */
[----:B------:R-:W-:Y:S01]  /*8060*/  @P5 STG.E.U16 [R38.64], R20 ;  /* 0x0000001426005986 */ /* 0x000fe2000c101504 */
[----:B------:R-:W-:Y:S02]  /*8070*/  LEA.HI.X.SX32 R9, R9, R2, 0x1, P6 ;  /* 0x0000000209097211 */ /* 0x000fe400030f0eff */
[----:B------:R-:W-:-:S02]  /*8080*/  ISETP.LT.AND P5, PT, R4, c[0x0][0x17c], !P0 ;  /* 0x00005f0004007a0c */ /* 0x000fc400047a1270 */
[----:B0-----:R-:W-:Y:S02]  /*8090*/  IADD3 R5, R3, 0x5d, RZ ;  /* 0x0000005d03057810 */ /* 0x001fe40007ffe0ff */
[C---:B------:R-:W-:Y:S01]  /*80a0*/  LEA R4, P6, R13.reuse, R0, 0x1 ;  /* 0x000000000d047211 */ /* 0x040fe200078c08ff */
[----:B------:R0:W-:Y:S01]  /*80b0*/  @P4 STG.E.U16 [R8.64], R21 ;  /* 0x0000001508004986 */ /* 0x0001e2000c101504 */
[----:B------:R-:W-:Y:S02]  /*80c0*/  IADD3 R17, R13, c[0x0][0x198], RZ ;  /* 0x000066000d117a10 */ /* 0x000fe40007ffe0ff */
[----:B------:R-:W-:Y:S02]  /*80d0*/  ISETP.LT.AND P4, PT, R5, c[0x0][0x17c], !P0 ;  /* 0x00005f0005007a0c */ /* 0x000fe40004781270 */
[----:B------:R-:W-:Y:S02]  /*80e0*/  LEA.HI.X.SX32 R5, R13, R2, 0x1, P6 ;  /* 0x000000020d057211 */ /* 0x000fe400030f0eff */
[----:B------:R-:W-:-:S02]  /*80f0*/  PRMT R24, R21, 0x7632, R24 ;  /* 0x0000763215187816 */ /* 0x000fc40000000018 */
[----:B------:R-:W-:Y:S02]  /*8100*/  LEA R12, P6, R17, R0, 0x1 ;  /* 0x00000000110c7211 */ /* 0x000fe400078c08ff */
[----:B------:R-:W-:Y:S02]  /*8110*/  IADD3 R16, R3, 0x5e, RZ ;  /* 0x0000005e03107810 */ /* 0x000fe40007ffe0ff */
[C---:B------:R-:W-:Y:S01]  /*8120*/  IADD3 R37, R17.reuse, c[0x0][0x198], RZ ;  /* 0x0000660011257a10 */ /* 0x040fe20007ffe0ff */
[----:B------:R1:W-:Y:S01]  /*8130*/  @P3 STG.E.U16 [R4.64], R24 ;  /* 0x0000001804003986 */ /* 0x0003e2000c101504 */
[----:B------:R-:W-:Y:S02]  /*8140*/  LEA.HI.X.SX32 R13, R17, R2, 0x1, P6 ;  /* 0x00000002110d7211 */ /* 0x000fe400030f0eff */
[----:B------:R-:W-:Y:S02]  /*8150*/  ISETP.LT.AND P3, PT, R16, c[0x0][0x17c], !P0 ;  /* 0x00005f0010007a0c */ /* 0x000fe40004761270 */
[----:B------:R-:W-:-:S02]  /*8160*/  LEA R16, P6, R37, R0, 0x1 ;  /* 0x0000000025107211 */ /* 0x000fc400078c08ff */
[----:B0-----:R-:W-:Y:S02]  /*8170*/  IADD3 R8, R3, 0x5f, RZ ;  /* 0x0000005f03087810 */ /* 0x001fe40007ffe0ff */
[C---:B------:R-:W-:Y:S01]  /*8180*/  IADD3 R9, R37.reuse, c[0x0][0x198], RZ ;  /* 0x0000660025097a10 */ /* 0x040fe20007ffe0ff */
[----:B------:R0:W-:Y:S01]  /*8190*/  @P2 STG.E.U16 [R12.64], R25 ;  /* 0x000000190c002986 */ /* 0x0001e2000c101504 */
[----:B------:R-:W-:Y:S02]  /*81a0*/  LEA.HI.X.SX32 R17, R37, R2, 0x1, P6 ;  /* 0x0000000225117211 */ /* 0x000fe400030f0eff */
[----:B------:R-:W-:Y:S02]  /*81b0*/  ISETP.LT.AND P2, PT, R8, c[0x0][0x17c], !P0 ;  /* 0x00005f0008007a0c */ /* 0x000fe40004741270 */
[----:B------:R-:W-:Y:S02]  /*81c0*/  LEA R8, P6, R9, R0, 0x1 ;  /* 0x0000000009087211 */ /* 0x000fe400078c08ff */
[----:B------:R-:W-:-:S02]  /*81d0*/  PRMT R28, R25, 0x7632, R28 ;  /* 0x00007632191c7816 */ /* 0x000fc4000000001c */
[C---:B------:R-:W-:Y:S02]  /*81e0*/  IADD3 R21, R9.reuse, c[0x0][0x198], RZ ;  /* 0x0000660009157a10 */ /* 0x040fe40007ffe0ff */
[----:B------:R-:W-:Y:S02]  /*81f0*/  LEA.HI.X.SX32 R9, R9, R2, 0x1, P6 ;  /* 0x0000000209097211 */ /* 0x000fe400030f0eff */
[----:B-1----:R-:W-:Y:S01]  /*8200*/  IADD3 R5, R3, 0x61, RZ ;  /* 0x0000006103057810 */ /* 0x002fe20007ffe0ff */
[----:B------:R1:W-:Y:S01]  /*8210*/  @P1 STG.E.U16 [R16.64], R28 ;  /* 0x0000001c10001986 */ /* 0x0003e2000c101504 */
[C---:B------:R-:W-:Y:S02]  /*8220*/  LEA R4, P6, R21.reuse, R0, 0x1 ;  /* 0x0000000015047211 */ /* 0x040fe400078c08ff */
[----:B0-----:R-:W-:Y:S01]  /*8230*/  IADD3 R13, R21, c[0x0][0x198], RZ ;  /* 0x00006600150d7a10 */ /* 0x001fe20007ffe0ff */
[----:B------:R0:W-:Y:S01]  /*8240*/  @P5 STG.E.U16 [R8.64], R29 ;  /* 0x0000001d08005986 */ /* 0x0001e2000c101504 */
[----:B------:R-:W-:-:S02]  /*8250*/  ISETP.LT.AND P5, PT, R5, c[0x0][0x17c], !P0 ;  /* 0x00005f0005007a0c */ /* 0x000fc400047a1270 */
[----:B------:R-:W-:Y:S02]  /*8260*/  LEA.HI.X.SX32 R5, R21, R2, 0x1, P6 ;  /* 0x0000000215057211 */ /* 0x000fe400030f0eff */
[----:B------:R-:W-:Y:S02]  /*8270*/  PRMT R21, R29, 0x7632, R21 ;  /* 0x000076321d157816 */ /* 0x000fe40000000015 */
[----:B------:R-:W-:Y:S02]  /*8280*/  LEA R12, P6, R13, R0, 0x1 ;  /* 0x000000000d0c7211 */ /* 0x000fe400078c08ff */
[----:B-1----:R-:W-:Y:S02]  /*8290*/  IADD3 R16, R3, 0x62, RZ ;  /* 0x0000006203107810 */ /* 0x002fe40007ffe0ff */
[----:B------:R-:W-:Y:S01]  /*82a0*/  IADD3 R17, R13, c[0x0][0x198], RZ ;  /* 0x000066000d117a10 */ /* 0x000fe20007ffe0ff */
[----:B------:R1:W-:Y:S01]  /*82b0*/  @P4 STG.E.U16 [R4.64], R21 ;  /* 0x0000001504004986 */ /* 0x0003e2000c101504 */
[----:B------:R-:W-:-:S02]  /*82c0*/  IADD3 R20, R3, 0x60, RZ ;  /* 0x0000006003147810 */ /* 0x000fc40007ffe0ff */
[----:B------:R-:W-:Y:S02]  /*82d0*/  LEA.HI.X.SX32 R13, R13, R2, 0x1, P6 ;  /* 0x000000020d0d7211 */ /* 0x000fe400030f0eff */
[----:B------:R-:W-:Y:S02]  /*82e0*/  ISETP.LT.AND P4, PT, R16, c[0x0][0x17c], !P0 ;  /* 0x00005f0010007a0c */ /* 0x000fe40004781270 */
[----:B------:R-:W-:Y:S02]  /*82f0*/  LEA R16, P6, R17, R0, 0x1 ;  /* 0x0000000011107211 */ /* 0x000fe400078c08ff */
[----:B0-----:R-:W-:Y:S02]  /*8300*/  IADD3 R8, R3, 0x63, RZ ;  /* 0x0000006303087810 */ /* 0x001fe40007ffe0ff */
[----:B------:R-:W-:Y:S02]  /*8310*/  ISETP.LT.AND P1, PT, R20, c[0x0][0x17c], !P0 ;  /* 0x00005f0014007a0c */ /* 0x000fe40004721270 */
[C---:B------:R-:W-:Y:S01]  /*8320*/  IADD3 R9, R17.reuse, c[0x0][0x198], RZ ;  /* 0x0000660011097a10 */ /* 0x040fe20007ffe0ff */
[----:B------:R0:W-:Y:S01]  /*8330*/  @P3 STG.E.U16 [R12.64], R33 ;  /* 0x000000210c003986 */ /* 0x0001e2000c101504 */
[----:B------:R-:W-:-:S02]  /*8340*/  LEA.HI.X.SX32 R17, R17, R2, 0x1, P6 ;  /* 0x0000000211117211 */ /* 0x000fc400030f0eff */
[----:B------:R-:W-:Y:S02]  /*8350*/  ISETP.LT.AND P3, PT, R8, c[0x0][0x17c], !P0 ;  /* 0x00005f0008007a0c */ /* 0x000fe40004761270 */
[----:B------:R-:W-:Y:S02]  /*8360*/  LEA R8, P6, R9, R0, 0x1 ;  /* 0x0000000009087211 */ /* 0x000fe400078c08ff */
[----:B------:R-:W-:Y:S02]  /*8370*/  PRMT R24, R33, 0x7632, R24 ;  /* 0x0000763221187816 */ /* 0x000fe40000000018 */
[C---:B-1----:R-:W-:Y:S02]  /*8380*/  IADD3 R21, R9.reuse, c[0x0][0x198], RZ ;  /* 0x0000660009157a10 */ /* 0x042fe40007ffe0ff */
[----:B------:R-:W-:Y:S02]  /*8390*/  LEA.HI.X.SX32 R9, R9, R2, 0x1, P6 ;  /* 0x0000000209097211 */ /* 0x000fe400030f0eff */
[----:B------:R-:W-:-:S02]  /*83a0*/  IADD3 R20, R3, 0x64, RZ ;  /* 0x0000006403147810 */ /* 0x000fc40007ffe0ff */
[----:B------:R-:W-:Y:S01]  /*83b0*/  IADD3 R5, R3, 0x65, RZ ;  /* 0x0000006503057810 */ /* 0x000fe20007ffe0ff */
[----:B------:R1:W-:Y:S01]  /*83c0*/  @P2 STG.E.U16 [R16.64], R24 ;  /* 0x0000001810002986 */ /* 0x0003e2000c101504 */
[C---:B------:R-:W-:Y:S02]  /*83d0*/  LEA R4, P6, R21.reuse, R0, 0x1 ;  /* 0x0000000015047211 */ /* 0x040fe400078c08ff */
[----:B0-----:R-:W-:Y:S01]  /*83e0*/  IADD3 R13, R21, c[0x0][0x198], RZ ;  /* 0x00006600150d7a10 */ /* 0x001fe20007ffe0ff */
[----:B------:R0:W-:Y:S01]  /*83f0*/  @P1 STG.E.U16 [R8.64], R10 ;  /* 0x0000000a08001986 */ /* 0x0001e2000c101504 */
[----:B------:R-:W-:Y:S02]  /*8400*/  ISETP.LT.AND P2, PT, R20, c[0x0][0x17c], !P0 ;  /* 0x00005f0014007a0c */ /* 0x000fe40004741270 */
[----:B------:R-:W-:Y:S02]  /*8410*/  ISETP.LT.AND P1, PT, R5, c[0x0][0x17c], !P0 ;  /* 0x00005f0005007a0c */ /* 0x000fe40004721270 */
[----:B------:R-:W-:-:S02]  /*8420*/  LEA.HI.X.SX32 R5, R21, R2, 0x1, P6 ;  /* 0x0000000215057211 */ /* 0x000fc400030f0eff */
[----:B------:R-:W-:Y:S02]  /*8430*/  PRMT R20, R10, 0x7632, R20 ;  /* 0x000076320a147816 */ /* 0x000fe40000000014 */
[----:B------:R-:W-:Y:S02]  /*8440*/  LEA R12, P6, R13, R0, 0x1 ;  /* 0x000000000d0c7211 */ /* 0x000fe400078c08ff */
[----:B-1----:R-:W-:Y:S02]  /*8450*/  IADD3 R16, R3, 0x66, RZ ;  /* 0x0000006603107810 */ /* 0x002fe40007ffe0ff */
[C---:B------:R-:W-:Y:S01]  /*8460*/  IADD3 R17, R13.reuse, c[0x0][0x198], RZ ;  /* 0x000066000d117a10 */ /* 0x040fe20007ffe0ff */
[----:B------:R1:W-:Y:S01]  /*8470*/  @P5 STG.E.U16 [R4.64], R20 ;  /* 0x0000001404005986 */ /* 0x0003e2000c101504 */
[----:B------:R-:W-:Y:S02]  /*8480*/  LEA.HI.X.SX32 R13, R13, R2, 0x1, P6 ;  /* 0x000000020d0d7211 */ /* 0x000fe400030f0eff */
[----:B------:R-:W-:-:S02]  /*8490*/  ISETP.LT.AND P5, PT, R16, c[0x0][0x17c], !P0 ;  /* 0x00005f0010007a0c */ /* 0x000fc400047a1270 */
[----:B------:R-:W-:Y:S02]  /*84a0*/  LEA R16, P6, R17, R0, 0x1 ;  /* 0x0000000011107211 */ /* 0x000fe400078c08ff */
[----:B0-----:R-:W-:Y:S02]  /*84b0*/  IADD3 R8, R3, 0x67, RZ ;  /* 0x0000006703087810 */ /* 0x001fe40007ffe0ff */
[C---:B------:R-:W-:Y:S01]  /*84c0*/  IADD3 R9, R17.reuse, c[0x0][0x198], RZ ;  /* 0x0000660011097a10 */ /* 0x040fe20007ffe0ff */
[----:B------:R0:W-:Y:S01]  /*84d0*/  @P4 STG.E.U16 [R12.64], R18 ;  /* 0x000000120c004986 */ /* 0x0001e2000c101504 */
[----:B------:R-:W-:Y:S02]  /*84e0*/  LEA.HI.X.SX32 R17, R17, R2, 0x1, P6 ;  /* 0x0000000211117211 */ /* 0x000fe400030f0eff */
[----:B------:R-:W-:Y:S02]  /*84f0*/  ISETP.LT.AND P4, PT, R8, c[0x0][0x17c], !P0 ;  /* 0x00005f0008007a0c */ /* 0x000fe40004781270 */
[----:B------:R-:W-:-:S02]  /*8500*/  LEA R8, P6, R9, R0, 0x1 ;  /* 0x0000000009087211 */ /* 0x000fc400078c08ff */
[----:B------:R-:W-:Y:S02]  /*8510*/  PRMT R24, R18, 0x7632, R24 ;  /* 0x0000763212187816 */ /* 0x000fe40000000018 */
        /* <DEDUP_REMOVED lines=9> */
[----:B------:R-:W-:Y:S02]  /*85b0*/  LEA R12, P6, R13, R0, 0x1 ;  /* 0x000000000d0c7211 */ /* 0x000fe400078c08ff */
[----:B------:R-:W-:Y:S02]  /*85c0*/  IADD3 R10, R3, 0x68, RZ ;  /* 0x00000068030a7810 */ /* 0x000fe40007ffe0ff */
[C---:B-1----:R-:W-:Y:S02]  /*85d0*/  IADD3 R17, R13.reuse, c[0x0][0x198], RZ ;  /* 0x000066000d117a10 */ /* 0x042fe40007ffe0ff */
[----:B------:R-:W-:Y:S02]  /*85e0*/  PRMT R18, R14, 0x7632, R18 ;  /* 0x000076320e127816 */ /* 0x000fe40000000012 */
[----:B------:R-:W-:-:S02]  /*85f0*/  LEA.HI.X.SX32 R13, R13, R2, 0x1, P6 ;  /* 0x000000020d0d7211 */ /* 0x000fc400030f0eff */
[----:B------:R-:W-:Y:S02]  /*8600*/  LEA R16, P6, R17, R0, 0x1 ;  /* 0x0000000011107211 */ /* 0x000fe400078c08ff */
[----:B0-----:R-:W-:Y:S01]  /*8610*/  IADD3 R8, R3, 0x6b, RZ ;  /* 0x0000006b03087810 */ /* 0x001fe20007ffe0ff */
[----:B------:R0:W-:Y:S01]  /*8620*/  @P1 STG.E.U16 [R4.64], R18 ;  /* 0x0000001204001986 */ /* 0x0001e2000c101504 */
[----:B------:R-:W-:Y:S02]  /*8630*/  ISETP.LT.AND P3, PT, R10, c[0x0][0x17c], !P0 ;  /* 0x00005f000a007a0c */ /* 0x000fe40004761270 */
[C---:B------:R-:W-:Y:S01]  /*8640*/  IADD3 R9, R17.reuse, c[0x0][0x198], RZ ;  /* 0x0000660011097a10 */ /* 0x040fe20007ffe0ff */
[----:B------:R1:W-:Y:S01]  /*8650*/  @P5 STG.E.U16 [R12.64], R6 ;  /* 0x000000060c005986 */ /* 0x0003e2000c101504 */
[----:B------:R-:W-:Y:S02]  /*8660*/  LEA.HI.X.SX32 R17, R17, R2, 0x1, P6 ;  /* 0x0000000211117211 */ /* 0x000fe400030f0eff */
[----:B------:R-:W-:-:S02]  /*8670*/  ISETP.LT.AND P5, PT, R8, c[0x0][0x17c], !P0 ;  /* 0x00005f0008007a0c */ /* 0x000fc400047a1270 */
[C---:B------:R-:W-:Y:S02]  /*8680*/  LEA R8, P6, R9.reuse, R0, 0x1 ;  /* 0x0000000009087211 */ /* 0x040fe400078c08ff */
        /* <DEDUP_REMOVED lines=21> */
[C---:B------:R-:W-:Y:S02]  /*87e0*/  LEA R8, P6, R9.reuse, R0, 0x1 ;  /* 0x0000000009087211 */ /* 0x040fe400078c08ff */
[----:B------:R-:W-:Y:S02]  /*87f0*/  PRMT R14, R26, 0x7632, R14 ;  /* 0x000076321a0e7816 */ /* 0x000fe4000000000e */
[C---:B------:R-:W-:Y:S01]  /*8800*/  IADD3 R21, R9.reuse, c[0x0][0x198], RZ ;  /* 0x0000660009157a10 */ /* 0x040fe20007ffe0ff */
[----:B------:R0:W-:Y:S01]  /*8810*/  @P2 STG.E.U16 [R4.64], R10 ;  /* 0x0000000a04002986 */ /* 0x0001e2000c101504 */
[----:B------:R-:W-:-:S03]  /*8820*/  LEA.HI.X.SX32 R9, R9, R2, 0x1, P6 ;  /* 0x0000000209097211 */ /* 0x000fc600030f0eff */
[----:B------:R1:W-:Y:S01]  /*8830*/  @P1 STG.E.U16 [R12.64], R26 ;  /* 0x0000001a0c001986 */ /* 0x0003e2000c101504 */
[----:B------:R-:W-:-:S03]  /*8840*/  IADD3 R6, R3, 0x6e, RZ ;  /* 0x0000006e03067810 */ /* 0x000fc60007ffe0ff */
[----:B------:R2:W-:Y:S01]  /*8850*/  @P5 STG.E.U16 [R16.64], R14 ;  /* 0x0000000e10005986 */ /* 0x0005e2000c101504 */
[----:B0-----:R-:W-:Y:S02]  /*8860*/  IADD3 R5, R3, 0x71, RZ ;  /* 0x0000007103057810 */ /* 0x001fe40007ffe0ff */
[C---:B------:R-:W-:Y:S01]  /*8870*/  LEA R4, P6, R21.reuse, R0, 0x1 ;  /* 0x0000000015047211 */ /* 0x040fe200078c08ff */
[----:B------:R0:W-:Y:S01]  /*8880*/  @P4 STG.E.U16 [R8.64], R30 ;  /* 0x0000001e08004986 */ /* 0x0001e2000c101504 */
[----:B-1----:R-:W-:Y:S02]  /*8890*/  IADD3 R13, R21, c[0x0][0x198], RZ ;  /* 0x00006600150d7a10 */ /* 0x002fe40007ffe0ff */
[----:B------:R-:W-:Y:S02]  /*88a0*/  ISETP.LT.AND P4, PT, R5, c[0x0][0x17c], !P0 ;  /* 0x00005f0005007a0c */ /* 0x000fe40004781270 */
[----:B------:R-:W-:Y:S02]  /*88b0*/  LEA.HI.X.SX32 R5, R21, R2, 0x1, P6 ;  /* 0x0000000215057211 */ /* 0x000fe400030f0eff */
[----:B------:R-:W-:-:S02]  /*88c0*/  LEA R12, P6, R13, R0, 0x1 ;  /* 0x000000000d0c7211 */ /* 0x000fc400078c08ff */
[----:B------:R-:W-:Y:S02]  /*88d0*/  ISETP.LT.AND P2, PT, R6, c[0x0][0x17c], !P0 ;  /* 0x00005f0006007a0c */ /* 0x000fe40004741270 */
[----:B--2---:R-:W-:Y:S02]  /*88e0*/  IADD3 R17, R13, c[0x0][0x198], RZ ;  /* 0x000066000d117a10 */ /* 0x004fe40007ffe0ff */
[----:B------:R-:W-:Y:S02]  /*88f0*/  IADD3 R6, R3, 0x6f, RZ ;  /* 0x0000006f03067810 */ /* 0x000fe40007ffe0ff */
        /* <DEDUP_REMOVED lines=10> */
[----:B------:R-:W-:Y:S01]  /*89a0*/  IADD3 R6, R3, 0x72, RZ ;  /* 0x0000007203067810 */ /* 0x000fe20007ffe0ff */
[----:B------:R1:W-:Y:S01]  /*89b0*/  @P2 STG.E.U16 [R12.64], R34 ;  /* 0x000000220c002986 */ /* 0x0003e2000c101504 */
[C---:B0-----:R-:W-:Y:S02]  /*89c0*/  IADD3 R5, R9.reuse, c[0x0][0x198], RZ ;  /* 0x0000660009057a10 */ /* 0x041fe40007ffe0ff */
[----:B------:R-:W-:Y:S02]  /*89d0*/  LEA.HI.X.SX32 R9, R9, R2, 0x1, P6 ;  /* 0x0000000209097211 */ /* 0x000fe400030f0eff */
[----:B------:R-:W-:Y:S02]  /*89e0*/  PRMT R14, R34, 0x7632, R14 ;  /* 0x00007632220e7816 */ /* 0x000fe4000000000e */
[----:B------:R-:W-:Y:S02]  /*89f0*/  LEA R4, P6, R5, R0, 0x1 ;  /* 0x0000000005047211 */ /* 0x000fe400078c08ff */
[----:B------:R-:W-:-:S02]  /*8a00*/  ISETP.LT.AND P3, PT, R6, c[0x0][0x17c], !P0 ;  /* 0x00005f0006007a0c */ /* 0x000fc40004761270 */
[----:B-1----:R-:W-:Y:S02]  /*8a10*/  IADD3 R13, R5, c[0x0][0x198], RZ ;  /* 0x00006600050d7a10 */ /* 0x002fe40007ffe0ff */
[----:B------:R-:W-:Y:S01]  /*8a20*/  IADD3 R6, R3, 0x73, RZ ;  /* 0x0000007303067810 */ /* 0x000fe20007ffe0ff */
[----:B------:R0:W-:Y:S01]  /*8a30*/  @P1 STG.E.U16 [R16.64], R14 ;  /* 0x0000000e10001986 */ /* 0x0001e2000c101504 */
[----:B------:R-:W-:Y:S02]  /*8a40*/  LEA.HI.X.SX32 R5, R5, R2, 0x1, P6 ;  /* 0x0000000205057211 */ /* 0x000fe400030f0eff */
[----:B------:R-:W-:Y:S02]  /*8a50*/  LEA R12, P6, R13, R0, 0x1 ;  /* 0x000000000d0c7211 */ /* 0x000fe400078c08ff */
[----:B------:R-:W-:Y:S02]  /*8a60*/  ISETP.LT.AND P2, PT, R6, c[0x0][0x17c], !P0 ;  /* 0x00005f0006007a0c */ /* 0x000fe40004741270 */
[----:B------:R-:W-:-:S02]  /*8a70*/  IADD3 R6, R3, 0x74, RZ ;  /* 0x0000007403067810 */ /* 0x000fc40007ffe0ff */
[C---:B0-----:R-:W-:Y:S02]  /*8a80*/  IADD3 R17, R13.reuse, c[0x0][0x198], RZ ;  /* 0x000066000d117a10 */ /* 0x041fe40007ffe0ff */
[----:B------:R-:W-:Y:S02]  /*8a90*/  LEA.HI.X.SX32 R13, R13, R2, 0x1, P6 ;  /* 0x000000020d0d7211 */ /* 0x000fe400030f0eff */
[----:B------:R-:W-:Y:S02]  /*8aa0*/  PRMT R10, R11, 0x7632, R10 ;  /* 0x000076320b0a7816 */ /* 0x000fe4000000000a */
[----:B------:R-:W-:Y:S01]  /*8ab0*/  LEA R16, P6, R17, R0, 0x1 ;  /* 0x0000000011107211 */ /* 0x000fe200078c08ff */
[----:B------:R0:W-:Y:S01]  /*8ac0*/  @P5 STG.E.U16 [R8.64], R11 ;  /* 0x0000000b08005986 */ /* 0x0001e2000c101504 */
[----:B------:R-:W-:Y:S02]  /*8ad0*/  ISETP.LT.AND P1, PT, R6, c[0x0][0x17c], !P0 ;  /* 0x00005f0006007a0c */ /* 0x000fe40004721270 */
[----:B------:R-:W-:Y:S01]  /*8ae0*/  IADD3 R6, R3, 0x75, RZ ;  /* 0x0000007503067810 */ /* 0x000fe20007ffe0ff */
[----:B------:R1:W-:Y:S01]  /*8af0*/  @P4 STG.E.U16 [R4.64], R10 ;  /* 0x0000000a04004986 */ /* 0x0003e2000c101504 */
[----:B------:R-:W-:-:S02]  /*8b00*/  PRMT R14, R19, 0x7632, R14 ;  /* 0x00007632130e7816 */ /* 0x000fc4000000000e */
[----:B------:R-:W-:Y:S02]  /*8b10*/  ISETP.LT.AND P5, PT, R6, c[0x0][0x17c], !P0 ;  /* 0x00005f0006007a0c */ /* 0x000fe400047a1270 */
[C---:B0-----:R-:W-:Y:S02]  /*8b20*/  IADD3 R9, R17.reuse, c[0x0][0x198], RZ ;  /* 0x0000660011097a10 */ /* 0x041fe40007ffe0ff */
[----:B------:R-:W-:Y:S02]  /*8b30*/  LEA.HI.X.SX32 R17, R17, R2, 0x1, P6 ;  /* 0x0000000211117211 */ /* 0x000fe400030f0eff */
[----:B-1----:R-:W-:Y:S01]  /*8b40*/  IADD3 R5, R3, 0x78, RZ ;  /* 0x0000007803057810 */ /* 0x002fe20007ffe0ff */
[----:B------:R0:W-:Y:S01]  /*8b50*/  @P3 STG.E.U16 [R12.64], R19 ;  /* 0x000000130c003986 */ /* 0x0001e2000c101504 */
[C---:B------:R-:W-:Y:S02]  /*8b60*/  LEA R4, P6, R9.reuse, R0, 0x1 ;  /* 0x0000000009047211 */ /* 0x040fe400078c08ff */
[----:B------:R-:W-:Y:S01]  /*8b70*/  IADD3 R11, R9, c[0x0][0x198], RZ ;  /* 0x00006600090b7a10 */ /* 0x000fe20007ffe0ff */
[----:B------:R1:W-:Y:S01]  /*8b80*/  @P2 STG.E.U16 [R16.64], R14 ;  /* 0x0000000e10002986 */ /* 0x0003e2000c101504 */
[----:B------:R-:W-:-:S02]  /*8b90*/  IADD3 R6, R3, 0x76, RZ ;  /* 0x0000007603067810 */ /* 0x000fc40007ffe0ff */
[----:B------:R-:W-:Y:S02]  /*8ba0*/  ISETP.LT.AND P2, PT, R5, c[0x0][0x17c], !P0 ;  /* 0x00005f0005007a0c */ /* 0x000fe40004741270 */
[----:B------:R-:W-:Y:S02]  /*8bb0*/  LEA.HI.X.SX32 R5, R9, R2, 0x1, P6 ;  /* 0x0000000209057211 */ /* 0x000fe400030f0eff */
[C---:B------:R-:W-:Y:S02]  /*8bc0*/  LEA R8, P6, R11.reuse, R0, 0x1 ;  /* 0x000000000b087211 */ /* 0x040fe400078c08ff */
[----:B------:R-:W-:Y:S02]  /*8bd0*/  ISETP.LT.AND P4, PT, R6, c[0x0][0x17c], !P0 ;  /* 0x00005f0006007a0c */ /* 0x000fe40004781270 */
[----:B0-----:R-:W-:Y:S02]  /*8be0*/  IADD3 R13, R11, c[0x0][0x198], RZ ;  /* 0x000066000b0d7a10 */ /* 0x001fe40007ffe0ff */
[----:B------:R-:W-:-:S02]  /*8bf0*/  IADD3 R6, R3, 0x77, RZ ;  /* 0x0000007703067810 */ /* 0x000fc40007ffe0ff */
[----:B------:R-:W-:Y:S02]  /*8c00*/  LEA.HI.X.SX32 R9, R11, R2, 0x1, P6 ;  /* 0x000000020b097211 */ /* 0x000fe400030f0eff */
[C---:B------:R-:W-:Y:S02]  /*8c10*/  LEA R10, P6, R13.reuse, R0, 0x1 ;  /* 0x000000000d0a7211 */ /* 0x040fe400078c08ff */
[----:B------:R-:W-:Y:S02]  /*8c20*/  ISETP.LT.AND P3, PT, R6, c[0x0][0x17c], !P0 ;  /* 0x00005f0006007a0c */ /* 0x000fe40004761270 */
[C---:B-1----:R-:W-:Y:S02]  /*8c30*/  IADD3 R17, R13.reuse, c[0x0][0x198], RZ ;  /* 0x000066000d117a10 */ /* 0x042fe40007ffe0ff */
[----:B------:R-:W-:Y:S02]  /*8c40*/  LEA.HI.X.SX32 R11, R13, R2, 0x1, P6 ;  /* 0x000000020d0b7211 */ /* 0x000fe400030f0eff */
[----:B------:R-:W-:Y:S01]  /*8c50*/  LEA R12, P6, R17, R0, 0x1 ;  /* 0x00000000110c7211 */ /* 0x000fe200078c08ff */
[----:B------:R0:W-:Y:S01]  /*8c60*/  @P1 STG.E.U16 [R4.64], R15 ;  /* 0x0000000f04001986 */ /* 0x0001e2000c101504 */
[----:B------:R-:W-:-:S02]  /*8c70*/  PRMT R18, R15, 0x7632, R18 ;  /* 0x000076320f127816 */ /* 0x000fc40000000012 */
[----:B------:R-:W-:Y:S02]  /*8c80*/  IADD3 R6, R3, 0x79, RZ ;  /* 0x0000007903067810 */ /* 0x000fe40007ffe0ff */
[----:B------:R-:W-:Y:S02]  /*8c90*/  PRMT R14, R7, 0x7632, R14 ;  /* 0x00007632070e7816 */ /* 0x000fe4000000000e */
[C---:B------:R-:W-:Y:S01]  /*8ca0*/  LEA.HI.X.SX32 R13, R17.reuse, R2, 0x1, P6 ;  /* 0x00000002110d7211 */ /* 0x040fe200030f0eff */
[----:B------:R1:W-:Y:S01]  /*8cb0*/  @P5 STG.E.U16 [R8.64], R18 ;  /* 0x0000001208005986 */ /* 0x0003e2000c101504 */
[----:B0-----:R-:W-:Y:S02]  /*8cc0*/  IADD3 R15, R17, c[0x0][0x198], RZ ;  /* 0x00006600110f7a10 */ /* 0x001fe40007ffe0ff */
[----:B------:R-:W-:Y:S01]  /*8cd0*/  IADD3 R5, R3, 0x7c, RZ ;  /* 0x0000007c03057810 */ /* 0x000fe20007ffe0ff */
[----:B------:R0:W-:Y:S01]  /*8ce0*/  @P4 STG.E.U16 [R10.64], R7 ;  /* 0x000000070a004986 */ /* 0x0001e2000c101504 */
[----:B------:R-:W-:-:S02]  /*8cf0*/  LEA R4, P6, R15, R0, 0x1 ;  /* 0x000000000f047211 */ /* 0x000fc400078c08ff */
[----:B------:R-:W-:Y:S01]  /*8d00*/  ISETP.LT.AND P1, PT, R6, c[0x0][0x17c], !P0 ;  /* 0x00005f0006007a0c */ /* 0x000fe20004721270 */
[----:B------:R2:W-:Y:S01]  /*8d10*/  @P3 STG.E.U16 [R12.64], R14 ;  /* 0x0000000e0c003986 */ /* 0x0005e2000c101504 */
[----:B-1----:R-:W-:Y:S02]  /*8d20*/  IADD3 R9, R15, c[0x0][0x198], RZ ;  /* 0x000066000f097a10 */ /* 0x002fe40007ffe0ff */
[----:B------:R-:W-:Y:S02]  /*8d30*/  IADD3 R6, R3, 0x7a, RZ ;  /* 0x0000007a03067810 */ /* 0x000fe40007ffe0ff */
[----:B------:R-:W-:Y:S02]  /*8d40*/  ISETP.LT.AND P3, PT, R5, c[0x0][0x17c], !P0 ;  /* 0x00005f0005007a0c */ /* 0x000fe40004761270 */
[----:B------:R-:W-:Y:S02]  /*8d50*/  LEA.HI.X.SX32 R5, R15, R2, 0x1, P6 ;  /* 0x000000020f057211 */ /* 0x000fe400030f0eff */
[----:B------:R-:W-:-:S02]  /*8d60*/  IADD3 R15, R9, c[0x0][0x198], RZ ;  /* 0x00006600090f7a10 */ /* 0x000fc40007ffe0ff */
[----:B------:R-:W-:Y:S02]  /*8d70*/  ISETP.LT.AND P5, PT, R6, c[0x0][0x17c], !P0 ;  /* 0x00005f0006007a0c */ /* 0x000fe400047a1270 */
[----:B------:R-:W-:Y:S02]  /*8d80*/  IADD3 R6, R3, 0x7b, RZ ;  /* 0x0000007b03067810 */ /* 0x000fe40007ffe0ff */
[----:B0-----:R-:W-:Y:S02]  /*8d90*/  IADD3 R11, R15, c[0x0][0x198], RZ ;  /* 0x000066000f0b7a10 */ /* 0x001fe40007ffe0ff */
[----:B------:R-:W-:Y:S02]  /*8da0*/  LEA R8, P6, R9, R0, 0x1 ;  /* 0x0000000009087211 */ /* 0x000fe400078c08ff */
[----:B------:R-:W-:Y:S02]  /*8db0*/  ISETP.LT.AND P4, PT, R6, c[0x0][0x17c], !P0 ;  /* 0x00005f0006007a0c */ /* 0x000fe40004781270 */
[----:B------:R-:W-:-:S02]  /*8dc0*/  IADD3 R6, R3, 0x7d, RZ ;  /* 0x0000007d03067810 */ /* 0x000fc40007ffe0ff */
[----:B--2---:R-:W-:Y:S01]  /*8dd0*/  IADD3 R13, R11, c[0x0][0x198], RZ ;  /* 0x000066000b0d7a10 */ /* 0x004fe20007ffe0ff */
[----:B------:R-:W-:Y:S01]  /*8de0*/  @P2 STG.E.U16 [R4.64], R23 ;  /* 0x0000001704002986 */ /* 0x000fe2000c101504 */
[----:B------:R-:W-:Y:S02]  /*8df0*/  PRMT R7, R23, 0x7632, R7 ;  /* 0x0000763217077816 */ /* 0x000fe40000000007 */
[----:B------:R-:W-:Y:S02]  /*8e00*/  LEA.HI.X.SX32 R9, R9, R2, 0x1, P6 ;  /* 0x0000000209097211 */ /* 0x000fe400030f0eff */
[----:B------:R-:W-:Y:S02]  /*8e10*/  ISETP.LT.AND P2, PT, R6, c[0x0][0x17c], !P0 ;  /* 0x00005f0006007a0c */ /* 0x000fe40004741270 */
[-C--:B------:R-:W-:Y:S02]  /*8e20*/  LEA R6, P6, R15, R0.reuse, 0x1 ;  /* 0x000000000f067211 */ /* 0x080fe400078c08ff */
[----:B------:R-:W-:Y:S01]  /*8e30*/  IADD3 R17, R13, c[0x0][0x198], RZ ;  /* 0x000066000d117a10 */ /* 0x000fe20007ffe0ff */
[----:B------:R0:W-:Y:S01]  /*8e40*/  @P1 STG.E.U16 [R8.64], R7 ;  /* 0x0000000708001986 */ /* 0x0001e2000c101504 */
[----:B------:R-:W-:-:S02]  /*8e50*/  LEA R10, P1, R11, R0, 0x1 ;  /* 0x000000000b0a7211 */ /* 0x000fc400078208ff */
[----:B------:R-:W-:Y:S02]  /*8e60*/  IADD3 R19, R17, c[0x0][0x198], RZ ;  /* 0x0000660011137a10 */ /* 0x000fe40007ffe0ff */
[-C--:B------:R-:W-:Y:S02]  /*8e70*/  LEA.HI.X.SX32 R11, R11, R2.reuse, 0x1, P1 ;  /* 0x000000020b0b7211 */ /* 0x080fe400008f0eff */
[----:B0-----:R-:W-:Y:S02]  /*8e80*/  LEA.HI.X.SX32 R7, R15, R2, 0x1, P6 ;  /* 0x000000020f077211 */ /* 0x001fe400030f0eff */
[-C--:B------:R-:W-:Y:S02]  /*8e90*/  LEA R12, P6, R13, R0.reuse, 0x1 ;  /* 0x000000000d0c7211 */ /* 0x080fe400078c08ff */
[----:B------:R-:W-:Y:S02]  /*8ea0*/  LEA R8, P1, R19, R0, 0x1 ;  /* 0x0000000013087211 */ /* 0x000fe400078208ff */
[----:B------:R-:W-:-:S02]  /*8eb0*/  IADD3 R15, R3, 0x7e, RZ ;  /* 0x0000007e030f7810 */ /* 0x000fc40007ffe0ff */
[----:B------:R-:W-:Y:S02]  /*8ec0*/  LEA.HI.X.SX32 R13, R13, R2, 0x1, P6 ;  /* 0x000000020d0d7211 */ /* 0x000fe400030f0eff */
[----:B------:R-:W-:Y:S02]  /*8ed0*/  LEA R4, P6, R17, R0, 0x1 ;  /* 0x0000000011047211 */ /* 0x000fe400078c08ff */
[----:B------:R-:W-:Y:S02]  /*8ee0*/  IADD3 R3, R3, 0x7f, RZ ;  /* 0x0000007f03037810 */ /* 0x000fe40007ffe0ff */
[C---:B------:R-:W-:Y:S02]  /*8ef0*/  IADD3 R21, R19.reuse, c[0x0][0x198], RZ ;  /* 0x0000660013157a10 */ /* 0x040fe40007ffe0ff */
[----:B------:R-:W-:Y:S02]  /*8f00*/  LEA.HI.X.SX32 R9, R19, R2, 0x1, P1 ;  /* 0x0000000213097211 */ /* 0x000fe400008f0eff */
[----:B------:R-:W-:-:S02]  /*8f10*/  ISETP.LT.AND P1, PT, R15, c[0x0][0x17c], !P0 ;  /* 0x00005f000f007a0c */ /* 0x000fc40004721270 */
[----:B------:R-:W-:Y:S02]  /*8f20*/  LEA.HI.X.SX32 R5, R17, R2, 0x1, P6 ;  /* 0x0000000211057211 */ /* 0x000fe400030f0eff */
[----:B------:R-:W-:Y:S02]  /*8f30*/  ISETP.LT.AND P0, PT, R3, c[0x0][0x17c], !P0 ;  /* 0x00005f0003007a0c */ /* 0x000fe40004701270 */
[----:B------:R-:W-:Y:S02]  /*8f40*/  LEA R14, P6, R21, R0, 0x1 ;  /* 0x00000000150e7211 */ /* 0x000fe400078c08ff */
[----:B------:R-:W-:Y:S02]  /*8f50*/  PRMT R0, R27, 0x7632, R0 ;  /* 0x000076321b007816 */ /* 0x000fe40000000000 */
[----:B------:R-:W-:Y:S02]  /*8f60*/  LEA.HI.X.SX32 R15, R21, R2, 0x1, P6 ;  /* 0x00000002150f7211 */ /* 0x000fe400030f0eff */
[----:B------:R-:W-:Y:S01]  /*8f70*/  PRMT R2, R31, 0x7632, R2 ;  /* 0x000076321f027816 */ /* 0x000fe20000000002 */
[----:B------:R0:W-:Y:S04]  /*8f80*/  @P5 STG.E.U16 [R6.64], R27 ;  /* 0x0000001b06005986 */ /* 0x0001e8000c101504 */
[----:B------:R0:W-:Y:S04]  /*8f90*/  @P4 STG.E.U16 [R10.64], R0 ;  /* 0x000000000a004986 */ /* 0x0001e8000c101504 */
[----:B------:R0:W-:Y:S04]  /*8fa0*/  @P3 STG.E.U16 [R12.64], R31 ;  /* 0x0000001f0c003986 */ /* 0x0001e8000c101504 */
[----:B------:R0:W-:Y:S04]  /*8fb0*/  @P2 STG.E.U16 [R4.64], R2 ;  /* 0x0000000204002986 */ /* 0x0001e8000c101504 */
[----:B------:R0:W-:Y:S01]  /*8fc0*/  @P1 STG.E.U16 [R8.64], R35 ;  /* 0x0000002308001986 */ /* 0x0001e2000c101504 */
[----:B------:R-:W-:Y:S05]  /*8fd0*/  @!P0 EXIT ;  /* 0x000000000000894d */ /* 0x000fea0003800000 */
[----:B0-----:R-:W-:-:S05]  /*8fe0*/  PRMT R7, R35, 0x7632, R7 ;  /* 0x0000763223077816 */ /* 0x001fca0000000007 */
[----:B------:R-:W-:Y:S01]  /*8ff0*/  STG.E.U16 [R14.64], R7 ;  /* 0x000000070e007986 */ /* 0x000fe2000c101504 */
[----:B------:R-:W-:Y:S05]  /*9000*/  EXIT ;  /* 0x000000000000794d */ /* 0x000fea0003800000 */
.L_x_3:
[----:B------:R-:W-:-:S00]  /*9010*/  BRA `(.L_x_3) ;  /* 0xfffffff000007947 */ /* 0x000fc0000383ffff */
[----:B------:R-:W-:-:S00]  /*9020*/  NOP ;  /* 0x0000000000007918 */ /* 0x000fc00000000000 */
        /* <DEDUP_REMOVED lines=13> */
.L_x_4:


//--------------------- .nv.shared.matmul_kernel  --------------------------
	.section	.nv.shared.matmul_kernel,"aw",@nobits
	.sectionflags	@""
	.align	16
